//
// Generated by NVIDIA NVVM Compiler
//
// Compiler Build ID: CL-36424714
// Cuda compilation tools, release 13.0, V13.0.88
// Based on NVVM 20.0.0
//

.version 9.0
.target sm_100
.address_size 64

	// .globl	_Z18select_kernel_lastPfPiS_S0_iiiS_S0_
.extern .shared .align 16 .b8 shared_data[];
.extern .shared .align 16 .b8 querymeans[];

.visible .entry _Z18select_kernel_lastPfPiS_S0_iiiS_S0_(
	.param .u64 .ptr .align 1 _Z18select_kernel_lastPfPiS_S0_iiiS_S0__param_0,
	.param .u64 .ptr .align 1 _Z18select_kernel_lastPfPiS_S0_iiiS_S0__param_1,
	.param .u64 .ptr .align 1 _Z18select_kernel_lastPfPiS_S0_iiiS_S0__param_2,
	.param .u64 .ptr .align 1 _Z18select_kernel_lastPfPiS_S0_iiiS_S0__param_3,
	.param .u32 _Z18select_kernel_lastPfPiS_S0_iiiS_S0__param_4,
	.param .u32 _Z18select_kernel_lastPfPiS_S0_iiiS_S0__param_5,
	.param .u32 _Z18select_kernel_lastPfPiS_S0_iiiS_S0__param_6,
	.param .u64 .ptr .align 1 _Z18select_kernel_lastPfPiS_S0_iiiS_S0__param_7,
	.param .u64 .ptr .align 1 _Z18select_kernel_lastPfPiS_S0_iiiS_S0__param_8
)
{
	.local .align 16 .b8 	__local_depot0[64];
	.reg .b64 	%SP;
	.reg .b64 	%SPL;
	.reg .pred 	%p<20>;
	.reg .b32 	%r<69>;
	.reg .b32 	%f<20>;
	.reg .b64 	%rd<66>;

	mov.u64 	%SPL, __local_depot0;
	ld.param.u64 	%rd19, [_Z18select_kernel_lastPfPiS_S0_iiiS_S0__param_0];
	ld.param.u64 	%rd20, [_Z18select_kernel_lastPfPiS_S0_iiiS_S0__param_1];
	ld.param.u64 	%rd21, [_Z18select_kernel_lastPfPiS_S0_iiiS_S0__param_2];
	ld.param.u64 	%rd22, [_Z18select_kernel_lastPfPiS_S0_iiiS_S0__param_3];
	ld.param.u32 	%r25, [_Z18select_kernel_lastPfPiS_S0_iiiS_S0__param_4];
	ld.param.u32 	%r26, [_Z18select_kernel_lastPfPiS_S0_iiiS_S0__param_5];
	ld.param.u32 	%r27, [_Z18select_kernel_lastPfPiS_S0_iiiS_S0__param_6];
	ld.param.u64 	%rd23, [_Z18select_kernel_lastPfPiS_S0_iiiS_S0__param_7];
	ld.param.u64 	%rd24, [_Z18select_kernel_lastPfPiS_S0_iiiS_S0__param_8];
	cvta.to.global.u64 	%rd1, %rd24;
	cvta.to.global.u64 	%rd2, %rd22;
	cvta.to.global.u64 	%rd3, %rd23;
	cvta.to.global.u64 	%rd4, %rd21;
	add.u64 	%rd5, %SPL, 0;
	add.u64 	%rd6, %SPL, 32;
	mov.u32 	%r28, %ctaid.x;
	mov.u32 	%r1, %ntid.x;
	mov.u32 	%r2, %tid.x;
	mad.lo.s32 	%r3, %r28, %r1, %r2;
	setp.ge.s32 	%p1, %r3, %r27;
	@%p1 bra 	$L__BB0_24;
	cvta.to.global.u64 	%rd27, %rd19;
	cvta.to.global.u64 	%rd28, %rd20;
	bar.sync 	0;
	mul.wide.s32 	%rd29, %r3, 4;
	add.s64 	%rd30, %rd27, %rd29;
	ld.global.f32 	%f3, [%rd30];
	shl.b32 	%r29, %r2, 2;
	mov.u32 	%r30, shared_data;
	add.s32 	%r31, %r30, %r29;
	st.shared.f32 	[%r31], %f3;
	add.s64 	%rd31, %rd28, %rd29;
	ld.global.u32 	%r32, [%rd31];
	st.shared.u32 	[%r31+2048], %r32;
	bar.sync 	0;
	setp.lt.s32 	%p2, %r25, 1;
	@%p2 bra 	$L__BB0_12;
	mov.b32 	%r62, 0;
$L__BB0_3:
	setp.lt.u32 	%p3, %r1, 2;
	@%p3 bra 	$L__BB0_9;
	mov.b32 	%r63, 1;
$L__BB0_5:
	mov.u32 	%r5, %r63;
	shl.b32 	%r63, %r5, 1;
	mul.lo.s32 	%r7, %r63, %r2;
	setp.ge.u32 	%p4, %r7, %r1;
	@%p4 bra 	$L__BB0_8;
	shl.b32 	%r35, %r7, 2;
	add.s32 	%r8, %r30, %r35;
	ld.shared.f32 	%f1, [%r8];
	shl.b32 	%r37, %r5, 2;
	add.s32 	%r9, %r8, %r37;
	ld.shared.f32 	%f2, [%r9];
	setp.leu.f32 	%p5, %f1, %f2;
	@%p5 bra 	$L__BB0_8;
	st.shared.f32 	[%r8], %f2;
	st.shared.f32 	[%r9], %f1;
	ld.shared.u32 	%r38, [%r8+2048];
	ld.shared.u32 	%r39, [%r9+2048];
	st.shared.u32 	[%r8+2048], %r39;
	st.shared.u32 	[%r9+2048], %r38;
$L__BB0_8:
	bar.sync 	0;
	setp.lt.u32 	%p6, %r63, %r1;
	@%p6 bra 	$L__BB0_5;
$L__BB0_9:
	setp.ne.s32 	%p7, %r2, 0;
	@%p7 bra 	$L__BB0_11;
	ld.shared.f32 	%f4, [shared_data];
	mul.wide.u32 	%rd32, %r62, 4;
	add.s64 	%rd33, %rd5, %rd32;
	st.local.f32 	[%rd33], %f4;
	ld.shared.u32 	%r40, [shared_data+2048];
	add.s64 	%rd34, %rd6, %rd32;
	st.local.u32 	[%rd34], %r40;
	mov.b32 	%r41, 2139095039;
	st.shared.u32 	[shared_data], %r41;
$L__BB0_11:
	bar.sync 	0;
	add.s32 	%r62, %r62, 1;
	setp.ne.s32 	%p8, %r62, %r25;
	@%p8 bra 	$L__BB0_3;
$L__BB0_12:
	setp.lt.s32 	%p9, %r25, 1;
	setp.ne.s32 	%p10, %r2, 0;
	or.pred  	%p11, %p10, %p9;
	@%p11 bra 	$L__BB0_24;
	mul.lo.s32 	%r11, %r26, %r25;
	and.b32  	%r12, %r25, 7;
	setp.lt.u32 	%p12, %r25, 8;
	mov.b32 	%r67, 0;
	@%p12 bra 	$L__BB0_16;
	and.b32  	%r67, %r25, 2147483640;
	neg.s32 	%r65, %r67;
	add.s64 	%rd65, %rd5, 16;
	add.s64 	%rd64, %rd3, 16;
	add.s64 	%rd63, %rd6, 16;
	add.s64 	%rd62, %rd1, 16;
	mov.u32 	%r64, %r11;
$L__BB0_15:
	.pragma "nounroll";
	mul.wide.s32 	%rd35, %r64, 4;
	add.s64 	%rd36, %rd4, %rd35;
	add.s64 	%rd37, %rd2, %rd35;
	ld.local.v4.f32 	{%f5, %f6, %f7, %f8}, [%rd65+-16];
	st.global.f32 	[%rd36], %f5;
	st.global.f32 	[%rd64+-16], %f5;
	ld.local.v4.u32 	{%r43, %r44, %r45, %r46}, [%rd63+-16];
	st.global.u32 	[%rd37], %r43;
	st.global.u32 	[%rd62+-16], %r43;
	st.global.f32 	[%rd36+4], %f6;
	st.global.f32 	[%rd64+-12], %f6;
	st.global.u32 	[%rd37+4], %r44;
	st.global.u32 	[%rd62+-12], %r44;
	st.global.f32 	[%rd36+8], %f7;
	st.global.f32 	[%rd64+-8], %f7;
	st.global.u32 	[%rd37+8], %r45;
	st.global.u32 	[%rd62+-8], %r45;
	st.global.f32 	[%rd36+12], %f8;
	st.global.f32 	[%rd64+-4], %f8;
	st.global.u32 	[%rd37+12], %r46;
	st.global.u32 	[%rd62+-4], %r46;
	ld.local.v4.f32 	{%f9, %f10, %f11, %f12}, [%rd65];
	st.global.f32 	[%rd36+16], %f9;
	st.global.f32 	[%rd64], %f9;
	ld.local.v4.u32 	{%r47, %r48, %r49, %r50}, [%rd63];
	st.global.u32 	[%rd37+16], %r47;
	st.global.u32 	[%rd62], %r47;
	st.global.f32 	[%rd36+20], %f10;
	st.global.f32 	[%rd64+4], %f10;
	st.global.u32 	[%rd37+20], %r48;
	st.global.u32 	[%rd62+4], %r48;
	st.global.f32 	[%rd36+24], %f11;
	st.global.f32 	[%rd64+8], %f11;
	st.global.u32 	[%rd37+24], %r49;
	st.global.u32 	[%rd62+8], %r49;
	st.global.f32 	[%rd36+28], %f12;
	st.global.f32 	[%rd64+12], %f12;
	st.global.u32 	[%rd37+28], %r50;
	st.global.u32 	[%rd62+12], %r50;
	add.s32 	%r65, %r65, 8;
	add.s64 	%rd65, %rd65, 32;
	add.s64 	%rd64, %rd64, 32;
	add.s64 	%rd63, %rd63, 32;
	add.s64 	%rd62, %rd62, 32;
	add.s32 	%r64, %r64, 8;
	setp.ne.s32 	%p13, %r65, 0;
	@%p13 bra 	$L__BB0_15;
$L__BB0_16:
	setp.eq.s32 	%p14, %r12, 0;
	@%p14 bra 	$L__BB0_24;
	and.b32  	%r20, %r25, 3;
	setp.lt.u32 	%p15, %r12, 4;
	@%p15 bra 	$L__BB0_19;
	mul.wide.u32 	%rd38, %r67, 4;
	add.s64 	%rd39, %rd5, %rd38;
	ld.local.f32 	%f13, [%rd39];
	add.s32 	%r51, %r67, %r11;
	mul.wide.s32 	%rd40, %r51, 4;
	add.s64 	%rd41, %rd4, %rd40;
	st.global.f32 	[%rd41], %f13;
	add.s64 	%rd42, %rd3, %rd38;
	st.global.f32 	[%rd42], %f13;
	add.s64 	%rd43, %rd6, %rd38;
	ld.local.u32 	%r52, [%rd43];
	add.s64 	%rd44, %rd2, %rd40;
	st.global.u32 	[%rd44], %r52;
	add.s64 	%rd45, %rd1, %rd38;
	st.global.u32 	[%rd45], %r52;
	ld.local.f32 	%f14, [%rd39+4];
	st.global.f32 	[%rd41+4], %f14;
	st.global.f32 	[%rd42+4], %f14;
	ld.local.u32 	%r53, [%rd43+4];
	st.global.u32 	[%rd44+4], %r53;
	st.global.u32 	[%rd45+4], %r53;
	ld.local.f32 	%f15, [%rd39+8];
	st.global.f32 	[%rd41+8], %f15;
	st.global.f32 	[%rd42+8], %f15;
	ld.local.u32 	%r54, [%rd43+8];
	st.global.u32 	[%rd44+8], %r54;
	st.global.u32 	[%rd45+8], %r54;
	ld.local.f32 	%f16, [%rd39+12];
	st.global.f32 	[%rd41+12], %f16;
	st.global.f32 	[%rd42+12], %f16;
	ld.local.u32 	%r55, [%rd43+12];
	st.global.u32 	[%rd44+12], %r55;
	st.global.u32 	[%rd45+12], %r55;
	add.s32 	%r67, %r67, 4;
$L__BB0_19:
	setp.eq.s32 	%p16, %r20, 0;
	@%p16 bra 	$L__BB0_24;
	setp.eq.s32 	%p17, %r20, 1;
	@%p17 bra 	$L__BB0_22;
	mul.wide.u32 	%rd46, %r67, 4;
	add.s64 	%rd47, %rd5, %rd46;
	ld.local.f32 	%f17, [%rd47];
	add.s32 	%r56, %r67, %r11;
	mul.wide.s32 	%rd48, %r56, 4;
	add.s64 	%rd49, %rd4, %rd48;
	st.global.f32 	[%rd49], %f17;
	add.s64 	%rd50, %rd3, %rd46;
	st.global.f32 	[%rd50], %f17;
	add.s64 	%rd51, %rd6, %rd46;
	ld.local.u32 	%r57, [%rd51];
	add.s64 	%rd52, %rd2, %rd48;
	st.global.u32 	[%rd52], %r57;
	add.s64 	%rd53, %rd1, %rd46;
	st.global.u32 	[%rd53], %r57;
	ld.local.f32 	%f18, [%rd47+4];
	st.global.f32 	[%rd49+4], %f18;
	st.global.f32 	[%rd50+4], %f18;
	ld.local.u32 	%r58, [%rd51+4];
	st.global.u32 	[%rd52+4], %r58;
	st.global.u32 	[%rd53+4], %r58;
	add.s32 	%r67, %r67, 2;
$L__BB0_22:
	and.b32  	%r59, %r25, 1;
	setp.eq.b32 	%p18, %r59, 1;
	not.pred 	%p19, %p18;
	@%p19 bra 	$L__BB0_24;
	mul.wide.u32 	%rd54, %r67, 4;
	add.s64 	%rd55, %rd5, %rd54;
	ld.local.f32 	%f19, [%rd55];
	add.s32 	%r60, %r67, %r11;
	mul.wide.s32 	%rd56, %r60, 4;
	add.s64 	%rd57, %rd4, %rd56;
	st.global.f32 	[%rd57], %f19;
	add.s64 	%rd58, %rd3, %rd54;
	st.global.f32 	[%rd58], %f19;
	add.s64 	%rd59, %rd6, %rd54;
	ld.local.u32 	%r61, [%rd59];
	add.s64 	%rd60, %rd2, %rd56;
	st.global.u32 	[%rd60], %r61;
	add.s64 	%rd61, %rd1, %rd54;
	st.global.u32 	[%rd61], %r61;
$L__BB0_24:
	ret;

}
	// .globl	_Z15select_kernel_2PfPiS_S0_ii
.visible .entry _Z15select_kernel_2PfPiS_S0_ii(
	.param .u64 .ptr .align 1 _Z15select_kernel_2PfPiS_S0_ii_param_0,
	.param .u64 .ptr .align 1 _Z15select_kernel_2PfPiS_S0_ii_param_1,
	.param .u64 .ptr .align 1 _Z15select_kernel_2PfPiS_S0_ii_param_2,
	.param .u64 .ptr .align 1 _Z15select_kernel_2PfPiS_S0_ii_param_3,
	.param .u32 _Z15select_kernel_2PfPiS_S0_ii_param_4,
	.param .u32 _Z15select_kernel_2PfPiS_S0_ii_param_5
)
{
	.local .align 16 .b8 	__local_depot1[64];
	.reg .b64 	%SP;
	.reg .b64 	%SPL;
	.reg .pred 	%p<19>;
	.reg .b32 	%r<111>;
	.reg .b32 	%f<34>;
	.reg .b64 	%rd<124>;

	mov.u64 	%SPL, __local_depot1;
	ld.param.u64 	%rd11, [_Z15select_kernel_2PfPiS_S0_ii_param_0];
	ld.param.u64 	%rd12, [_Z15select_kernel_2PfPiS_S0_ii_param_1];
	ld.param.u64 	%rd13, [_Z15select_kernel_2PfPiS_S0_ii_param_2];
	ld.param.u64 	%rd14, [_Z15select_kernel_2PfPiS_S0_ii_param_3];
	ld.param.u32 	%r29, [_Z15select_kernel_2PfPiS_S0_ii_param_5];
	cvta.to.global.u64 	%rd1, %rd14;
	cvta.to.global.u64 	%rd2, %rd13;
	cvta.to.global.u64 	%rd15, %rd12;
	cvta.to.global.u64 	%rd16, %rd11;
	add.u64 	%rd3, %SPL, 0;
	add.u64 	%rd4, %SPL, 32;
	mov.u32 	%r1, %ctaid.x;
	mov.u32 	%r2, %ntid.x;
	mov.u32 	%r3, %tid.x;
	mad.lo.s32 	%r30, %r1, %r2, %r3;
	bar.sync 	0;
	mul.wide.s32 	%rd19, %r30, 4;
	add.s64 	%rd20, %rd16, %rd19;
	ld.global.f32 	%f3, [%rd20];
	shl.b32 	%r31, %r3, 2;
	mov.u32 	%r32, shared_data;
	add.s32 	%r33, %r32, %r31;
	st.shared.f32 	[%r33], %f3;
	add.s64 	%rd21, %rd15, %rd19;
	ld.global.u32 	%r34, [%rd21];
	st.shared.u32 	[%r33+2048], %r34;
	bar.sync 	0;
	setp.lt.s32 	%p1, %r29, 1;
	@%p1 bra 	$L__BB1_11;
	mov.b32 	%r103, 0;
$L__BB1_2:
	setp.lt.u32 	%p2, %r2, 2;
	@%p2 bra 	$L__BB1_8;
	mov.b32 	%r104, 1;
$L__BB1_4:
	mov.u32 	%r5, %r104;
	shl.b32 	%r104, %r5, 1;
	mul.lo.s32 	%r7, %r104, %r3;
	setp.ge.u32 	%p3, %r7, %r2;
	@%p3 bra 	$L__BB1_7;
	shl.b32 	%r37, %r7, 2;
	add.s32 	%r8, %r32, %r37;
	ld.shared.f32 	%f1, [%r8];
	shl.b32 	%r39, %r5, 2;
	add.s32 	%r9, %r8, %r39;
	ld.shared.f32 	%f2, [%r9];
	setp.leu.f32 	%p4, %f1, %f2;
	@%p4 bra 	$L__BB1_7;
	st.shared.f32 	[%r8], %f2;
	st.shared.f32 	[%r9], %f1;
	ld.shared.u32 	%r40, [%r8+2048];
	ld.shared.u32 	%r41, [%r9+2048];
	st.shared.u32 	[%r8+2048], %r41;
	st.shared.u32 	[%r9+2048], %r40;
$L__BB1_7:
	bar.sync 	0;
	setp.lt.u32 	%p5, %r104, %r2;
	@%p5 bra 	$L__BB1_4;
$L__BB1_8:
	setp.ne.s32 	%p6, %r3, 0;
	@%p6 bra 	$L__BB1_10;
	ld.shared.f32 	%f4, [shared_data];
	mul.wide.u32 	%rd22, %r103, 4;
	add.s64 	%rd23, %rd3, %rd22;
	st.local.f32 	[%rd23], %f4;
	ld.shared.u32 	%r42, [shared_data+2048];
	add.s64 	%rd24, %rd4, %rd22;
	st.local.u32 	[%rd24], %r42;
	mov.b32 	%r43, 2139095039;
	st.shared.u32 	[shared_data], %r43;
$L__BB1_10:
	bar.sync 	0;
	add.s32 	%r103, %r103, 1;
	setp.ne.s32 	%p7, %r103, %r29;
	@%p7 bra 	$L__BB1_2;
$L__BB1_11:
	setp.lt.s32 	%p8, %r29, 1;
	setp.ne.s32 	%p9, %r3, 0;
	or.pred  	%p10, %p9, %p8;
	@%p10 bra 	$L__BB1_24;
	mul.lo.s32 	%r11, %r29, %r1;
	and.b32  	%r12, %r29, 15;
	setp.lt.u32 	%p11, %r29, 16;
	mov.b32 	%r107, 0;
	@%p11 bra 	$L__BB1_15;
	and.b32  	%r107, %r29, 2147483632;
	mov.b32 	%r105, 0;
$L__BB1_14:
	.pragma "nounroll";
	mul.wide.u32 	%rd25, %r105, 4;
	add.s64 	%rd26, %rd3, %rd25;
	ld.local.v4.f32 	{%f5, %f6, %f7, %f8}, [%rd26];
	add.s32 	%r46, %r105, %r11;
	mul.wide.u32 	%rd27, %r46, 4;
	add.s64 	%rd28, %rd2, %rd27;
	st.global.f32 	[%rd28], %f5;
	add.s64 	%rd29, %rd4, %rd25;
	ld.local.v4.u32 	{%r47, %r48, %r49, %r50}, [%rd29];
	add.s64 	%rd30, %rd1, %rd27;
	st.global.u32 	[%rd30], %r47;
	add.s32 	%r51, %r46, 1;
	mul.wide.u32 	%rd31, %r51, 4;
	add.s64 	%rd32, %rd2, %rd31;
	st.global.f32 	[%rd32], %f6;
	add.s64 	%rd33, %rd1, %rd31;
	st.global.u32 	[%rd33], %r48;
	add.s32 	%r52, %r46, 2;
	mul.wide.u32 	%rd34, %r52, 4;
	add.s64 	%rd35, %rd2, %rd34;
	st.global.f32 	[%rd35], %f7;
	add.s64 	%rd36, %rd1, %rd34;
	st.global.u32 	[%rd36], %r49;
	add.s32 	%r53, %r46, 3;
	mul.wide.u32 	%rd37, %r53, 4;
	add.s64 	%rd38, %rd2, %rd37;
	st.global.f32 	[%rd38], %f8;
	add.s64 	%rd39, %rd1, %rd37;
	st.global.u32 	[%rd39], %r50;
	ld.local.v4.f32 	{%f9, %f10, %f11, %f12}, [%rd26+16];
	add.s32 	%r54, %r46, 4;
	mul.wide.u32 	%rd40, %r54, 4;
	add.s64 	%rd41, %rd2, %rd40;
	st.global.f32 	[%rd41], %f9;
	ld.local.v4.u32 	{%r55, %r56, %r57, %r58}, [%rd29+16];
	add.s64 	%rd42, %rd1, %rd40;
	st.global.u32 	[%rd42], %r55;
	add.s32 	%r59, %r46, 5;
	mul.wide.u32 	%rd43, %r59, 4;
	add.s64 	%rd44, %rd2, %rd43;
	st.global.f32 	[%rd44], %f10;
	add.s64 	%rd45, %rd1, %rd43;
	st.global.u32 	[%rd45], %r56;
	add.s32 	%r60, %r46, 6;
	mul.wide.u32 	%rd46, %r60, 4;
	add.s64 	%rd47, %rd2, %rd46;
	st.global.f32 	[%rd47], %f11;
	add.s64 	%rd48, %rd1, %rd46;
	st.global.u32 	[%rd48], %r57;
	add.s32 	%r61, %r46, 7;
	mul.wide.u32 	%rd49, %r61, 4;
	add.s64 	%rd50, %rd2, %rd49;
	st.global.f32 	[%rd50], %f12;
	add.s64 	%rd51, %rd1, %rd49;
	st.global.u32 	[%rd51], %r58;
	ld.local.v4.f32 	{%f13, %f14, %f15, %f16}, [%rd26+32];
	add.s32 	%r62, %r46, 8;
	mul.wide.u32 	%rd52, %r62, 4;
	add.s64 	%rd53, %rd2, %rd52;
	st.global.f32 	[%rd53], %f13;
	ld.local.v4.u32 	{%r63, %r64, %r65, %r66}, [%rd29+32];
	add.s64 	%rd54, %rd1, %rd52;
	st.global.u32 	[%rd54], %r63;
	add.s32 	%r67, %r46, 9;
	mul.wide.u32 	%rd55, %r67, 4;
	add.s64 	%rd56, %rd2, %rd55;
	st.global.f32 	[%rd56], %f14;
	add.s64 	%rd57, %rd1, %rd55;
	st.global.u32 	[%rd57], %r64;
	add.s32 	%r68, %r46, 10;
	mul.wide.u32 	%rd58, %r68, 4;
	add.s64 	%rd59, %rd2, %rd58;
	st.global.f32 	[%rd59], %f15;
	add.s64 	%rd60, %rd1, %rd58;
	st.global.u32 	[%rd60], %r65;
	add.s32 	%r69, %r46, 11;
	mul.wide.u32 	%rd61, %r69, 4;
	add.s64 	%rd62, %rd2, %rd61;
	st.global.f32 	[%rd62], %f16;
	add.s64 	%rd63, %rd1, %rd61;
	st.global.u32 	[%rd63], %r66;
	ld.local.v4.f32 	{%f17, %f18, %f19, %f20}, [%rd26+48];
	add.s32 	%r70, %r46, 12;
	mul.wide.u32 	%rd64, %r70, 4;
	add.s64 	%rd65, %rd2, %rd64;
	st.global.f32 	[%rd65], %f17;
	ld.local.v4.u32 	{%r71, %r72, %r73, %r74}, [%rd29+48];
	add.s64 	%rd66, %rd1, %rd64;
	st.global.u32 	[%rd66], %r71;
	add.s32 	%r75, %r46, 13;
	mul.wide.u32 	%rd67, %r75, 4;
	add.s64 	%rd68, %rd2, %rd67;
	st.global.f32 	[%rd68], %f18;
	add.s64 	%rd69, %rd1, %rd67;
	st.global.u32 	[%rd69], %r72;
	add.s32 	%r76, %r46, 14;
	mul.wide.u32 	%rd70, %r76, 4;
	add.s64 	%rd71, %rd2, %rd70;
	st.global.f32 	[%rd71], %f19;
	add.s64 	%rd72, %rd1, %rd70;
	st.global.u32 	[%rd72], %r73;
	add.s32 	%r77, %r46, 15;
	mul.wide.u32 	%rd73, %r77, 4;
	add.s64 	%rd74, %rd2, %rd73;
	st.global.f32 	[%rd74], %f20;
	add.s64 	%rd75, %rd1, %rd73;
	st.global.u32 	[%rd75], %r74;
	add.s32 	%r105, %r105, 16;
	setp.ne.s32 	%p12, %r105, %r107;
	@%p12 bra 	$L__BB1_14;
$L__BB1_15:
	setp.eq.s32 	%p13, %r12, 0;
	@%p13 bra 	$L__BB1_24;
	and.b32  	%r17, %r29, 7;
	setp.lt.u32 	%p14, %r12, 8;
	@%p14 bra 	$L__BB1_18;
	mul.wide.u32 	%rd76, %r107, 4;
	add.s64 	%rd77, %rd3, %rd76;
	ld.local.f32 	%f21, [%rd77];
	add.s32 	%r78, %r107, %r11;
	mul.wide.u32 	%rd78, %r78, 4;
	add.s64 	%rd79, %rd2, %rd78;
	st.global.f32 	[%rd79], %f21;
	add.s64 	%rd80, %rd4, %rd76;
	ld.local.u32 	%r79, [%rd80];
	add.s64 	%rd81, %rd1, %rd78;
	st.global.u32 	[%rd81], %r79;
	ld.local.f32 	%f22, [%rd77+4];
	add.s32 	%r80, %r78, 1;
	mul.wide.u32 	%rd82, %r80, 4;
	add.s64 	%rd83, %rd2, %rd82;
	st.global.f32 	[%rd83], %f22;
	ld.local.u32 	%r81, [%rd80+4];
	add.s64 	%rd84, %rd1, %rd82;
	st.global.u32 	[%rd84], %r81;
	ld.local.f32 	%f23, [%rd77+8];
	add.s32 	%r82, %r78, 2;
	mul.wide.u32 	%rd85, %r82, 4;
	add.s64 	%rd86, %rd2, %rd85;
	st.global.f32 	[%rd86], %f23;
	ld.local.u32 	%r83, [%rd80+8];
	add.s64 	%rd87, %rd1, %rd85;
	st.global.u32 	[%rd87], %r83;
	ld.local.f32 	%f24, [%rd77+12];
	add.s32 	%r84, %r78, 3;
	mul.wide.u32 	%rd88, %r84, 4;
	add.s64 	%rd89, %rd2, %rd88;
	st.global.f32 	[%rd89], %f24;
	ld.local.u32 	%r85, [%rd80+12];
	add.s64 	%rd90, %rd1, %rd88;
	st.global.u32 	[%rd90], %r85;
	ld.local.f32 	%f25, [%rd77+16];
	add.s32 	%r86, %r78, 4;
	mul.wide.u32 	%rd91, %r86, 4;
	add.s64 	%rd92, %rd2, %rd91;
	st.global.f32 	[%rd92], %f25;
	ld.local.u32 	%r87, [%rd80+16];
	add.s64 	%rd93, %rd1, %rd91;
	st.global.u32 	[%rd93], %r87;
	ld.local.f32 	%f26, [%rd77+20];
	add.s32 	%r88, %r78, 5;
	mul.wide.u32 	%rd94, %r88, 4;
	add.s64 	%rd95, %rd2, %rd94;
	st.global.f32 	[%rd95], %f26;
	ld.local.u32 	%r89, [%rd80+20];
	add.s64 	%rd96, %rd1, %rd94;
	st.global.u32 	[%rd96], %r89;
	ld.local.f32 	%f27, [%rd77+24];
	add.s32 	%r90, %r78, 6;
	mul.wide.u32 	%rd97, %r90, 4;
	add.s64 	%rd98, %rd2, %rd97;
	st.global.f32 	[%rd98], %f27;
	ld.local.u32 	%r91, [%rd80+24];
	add.s64 	%rd99, %rd1, %rd97;
	st.global.u32 	[%rd99], %r91;
	ld.local.f32 	%f28, [%rd77+28];
	add.s32 	%r92, %r78, 7;
	mul.wide.u32 	%rd100, %r92, 4;
	add.s64 	%rd101, %rd2, %rd100;
	st.global.f32 	[%rd101], %f28;
	ld.local.u32 	%r93, [%rd80+28];
	add.s64 	%rd102, %rd1, %rd100;
	st.global.u32 	[%rd102], %r93;
	add.s32 	%r107, %r107, 8;
$L__BB1_18:
	setp.eq.s32 	%p15, %r17, 0;
	@%p15 bra 	$L__BB1_24;
	and.b32  	%r20, %r29, 3;
	setp.lt.u32 	%p16, %r17, 4;
	@%p16 bra 	$L__BB1_21;
	mul.wide.u32 	%rd103, %r107, 4;
	add.s64 	%rd104, %rd3, %rd103;
	ld.local.f32 	%f29, [%rd104];
	add.s32 	%r94, %r107, %r11;
	mul.wide.u32 	%rd105, %r94, 4;
	add.s64 	%rd106, %rd2, %rd105;
	st.global.f32 	[%rd106], %f29;
	add.s64 	%rd107, %rd4, %rd103;
	ld.local.u32 	%r95, [%rd107];
	add.s64 	%rd108, %rd1, %rd105;
	st.global.u32 	[%rd108], %r95;
	ld.local.f32 	%f30, [%rd104+4];
	add.s32 	%r96, %r94, 1;
	mul.wide.u32 	%rd109, %r96, 4;
	add.s64 	%rd110, %rd2, %rd109;
	st.global.f32 	[%rd110], %f30;
	ld.local.u32 	%r97, [%rd107+4];
	add.s64 	%rd111, %rd1, %rd109;
	st.global.u32 	[%rd111], %r97;
	ld.local.f32 	%f31, [%rd104+8];
	add.s32 	%r98, %r94, 2;
	mul.wide.u32 	%rd112, %r98, 4;
	add.s64 	%rd113, %rd2, %rd112;
	st.global.f32 	[%rd113], %f31;
	ld.local.u32 	%r99, [%rd107+8];
	add.s64 	%rd114, %rd1, %rd112;
	st.global.u32 	[%rd114], %r99;
	ld.local.f32 	%f32, [%rd104+12];
	add.s32 	%r100, %r94, 3;
	mul.wide.u32 	%rd115, %r100, 4;
	add.s64 	%rd116, %rd2, %rd115;
	st.global.f32 	[%rd116], %f32;
	ld.local.u32 	%r101, [%rd107+12];
	add.s64 	%rd117, %rd1, %rd115;
	st.global.u32 	[%rd117], %r101;
	add.s32 	%r107, %r107, 4;
$L__BB1_21:
	setp.eq.s32 	%p17, %r20, 0;
	@%p17 bra 	$L__BB1_24;
	add.s32 	%r110, %r107, %r11;
	mul.wide.u32 	%rd118, %r107, 4;
	add.s64 	%rd123, %rd4, %rd118;
	add.s64 	%rd122, %rd3, %rd118;
	neg.s32 	%r109, %r20;
$L__BB1_23:
	.pragma "nounroll";
	ld.local.f32 	%f33, [%rd122];
	mul.wide.u32 	%rd119, %r110, 4;
	add.s64 	%rd120, %rd2, %rd119;
	st.global.f32 	[%rd120], %f33;
	ld.local.u32 	%r102, [%rd123];
	add.s64 	%rd121, %rd1, %rd119;
	st.global.u32 	[%rd121], %r102;
	add.s32 	%r110, %r110, 1;
	add.s64 	%rd123, %rd123, 4;
	add.s64 	%rd122, %rd122, 4;
	add.s32 	%r109, %r109, 1;
	setp.ne.s32 	%p18, %r109, 0;
	@%p18 bra 	$L__BB1_23;
$L__BB1_24:
	ret;

}
	// .globl	_Z13select_kernelPfS_Piii
.visible .entry _Z13select_kernelPfS_Piii(
	.param .u64 .ptr .align 1 _Z13select_kernelPfS_Piii_param_0,
	.param .u64 .ptr .align 1 _Z13select_kernelPfS_Piii_param_1,
	.param .u64 .ptr .align 1 _Z13select_kernelPfS_Piii_param_2,
	.param .u32 _Z13select_kernelPfS_Piii_param_3,
	.param .u32 _Z13select_kernelPfS_Piii_param_4
)
{
	.local .align 16 .b8 	__local_depot2[64];
	.reg .b64 	%SP;
	.reg .b64 	%SPL;
	.reg .pred 	%p<19>;
	.reg .b32 	%r<110>;
	.reg .b32 	%f<34>;
	.reg .b64 	%rd<121>;

	mov.u64 	%SPL, __local_depot2;
	ld.param.u64 	%rd11, [_Z13select_kernelPfS_Piii_param_0];
	ld.param.u64 	%rd12, [_Z13select_kernelPfS_Piii_param_1];
	ld.param.u64 	%rd13, [_Z13select_kernelPfS_Piii_param_2];
	ld.param.u32 	%r29, [_Z13select_kernelPfS_Piii_param_4];
	cvta.to.global.u64 	%rd1, %rd13;
	cvta.to.global.u64 	%rd2, %rd12;
	cvta.to.global.u64 	%rd14, %rd11;
	add.u64 	%rd3, %SPL, 0;
	add.u64 	%rd4, %SPL, 32;
	mov.u32 	%r1, %ctaid.x;
	mov.u32 	%r2, %ntid.x;
	mov.u32 	%r3, %tid.x;
	mad.lo.s32 	%r30, %r1, %r2, %r3;
	bar.sync 	0;
	mul.wide.s32 	%rd17, %r30, 4;
	add.s64 	%rd18, %rd14, %rd17;
	ld.global.f32 	%f3, [%rd18];
	shl.b32 	%r31, %r3, 2;
	mov.u32 	%r32, shared_data;
	add.s32 	%r33, %r32, %r31;
	st.shared.f32 	[%r33], %f3;
	st.shared.u32 	[%r33+2048], %r30;
	bar.sync 	0;
	setp.lt.s32 	%p1, %r29, 1;
	@%p1 bra 	$L__BB2_11;
	mov.b32 	%r102, 0;
$L__BB2_2:
	setp.lt.u32 	%p2, %r2, 2;
	@%p2 bra 	$L__BB2_8;
	mov.b32 	%r103, 1;
$L__BB2_4:
	mov.u32 	%r5, %r103;
	shl.b32 	%r103, %r5, 1;
	mul.lo.s32 	%r7, %r103, %r3;
	setp.ge.u32 	%p3, %r7, %r2;
	@%p3 bra 	$L__BB2_7;
	shl.b32 	%r36, %r7, 2;
	add.s32 	%r8, %r32, %r36;
	ld.shared.f32 	%f1, [%r8];
	shl.b32 	%r38, %r5, 2;
	add.s32 	%r9, %r8, %r38;
	ld.shared.f32 	%f2, [%r9];
	setp.leu.f32 	%p4, %f1, %f2;
	@%p4 bra 	$L__BB2_7;
	st.shared.f32 	[%r8], %f2;
	st.shared.f32 	[%r9], %f1;
	ld.shared.u32 	%r39, [%r8+2048];
	ld.shared.u32 	%r40, [%r9+2048];
	st.shared.u32 	[%r8+2048], %r40;
	st.shared.u32 	[%r9+2048], %r39;
$L__BB2_7:
	setp.lt.u32 	%p5, %r103, %r2;
	@%p5 bra 	$L__BB2_4;
$L__BB2_8:
	setp.ne.s32 	%p6, %r3, 0;
	bar.sync 	0;
	@%p6 bra 	$L__BB2_10;
	ld.shared.f32 	%f4, [shared_data];
	mul.wide.u32 	%rd19, %r102, 4;
	add.s64 	%rd20, %rd3, %rd19;
	st.local.f32 	[%rd20], %f4;
	ld.shared.u32 	%r41, [shared_data+2048];
	add.s64 	%rd21, %rd4, %rd19;
	st.local.u32 	[%rd21], %r41;
	mov.b32 	%r42, 2139095039;
	st.shared.u32 	[shared_data], %r42;
$L__BB2_10:
	bar.sync 	0;
	add.s32 	%r102, %r102, 1;
	setp.ne.s32 	%p7, %r102, %r29;
	@%p7 bra 	$L__BB2_2;
$L__BB2_11:
	setp.lt.s32 	%p8, %r29, 1;
	setp.ne.s32 	%p9, %r3, 0;
	or.pred  	%p10, %p9, %p8;
	@%p10 bra 	$L__BB2_24;
	mul.lo.s32 	%r11, %r29, %r1;
	and.b32  	%r12, %r29, 15;
	setp.lt.u32 	%p11, %r29, 16;
	mov.b32 	%r106, 0;
	@%p11 bra 	$L__BB2_15;
	and.b32  	%r106, %r29, 2147483632;
	mov.b32 	%r104, 0;
$L__BB2_14:
	.pragma "nounroll";
	mul.wide.u32 	%rd22, %r104, 4;
	add.s64 	%rd23, %rd3, %rd22;
	ld.local.v4.f32 	{%f5, %f6, %f7, %f8}, [%rd23];
	add.s32 	%r45, %r104, %r11;
	mul.wide.u32 	%rd24, %r45, 4;
	add.s64 	%rd25, %rd2, %rd24;
	st.global.f32 	[%rd25], %f5;
	add.s64 	%rd26, %rd4, %rd22;
	ld.local.v4.u32 	{%r46, %r47, %r48, %r49}, [%rd26];
	add.s64 	%rd27, %rd1, %rd24;
	st.global.u32 	[%rd27], %r46;
	add.s32 	%r50, %r45, 1;
	mul.wide.u32 	%rd28, %r50, 4;
	add.s64 	%rd29, %rd2, %rd28;
	st.global.f32 	[%rd29], %f6;
	add.s64 	%rd30, %rd1, %rd28;
	st.global.u32 	[%rd30], %r47;
	add.s32 	%r51, %r45, 2;
	mul.wide.u32 	%rd31, %r51, 4;
	add.s64 	%rd32, %rd2, %rd31;
	st.global.f32 	[%rd32], %f7;
	add.s64 	%rd33, %rd1, %rd31;
	st.global.u32 	[%rd33], %r48;
	add.s32 	%r52, %r45, 3;
	mul.wide.u32 	%rd34, %r52, 4;
	add.s64 	%rd35, %rd2, %rd34;
	st.global.f32 	[%rd35], %f8;
	add.s64 	%rd36, %rd1, %rd34;
	st.global.u32 	[%rd36], %r49;
	ld.local.v4.f32 	{%f9, %f10, %f11, %f12}, [%rd23+16];
	add.s32 	%r53, %r45, 4;
	mul.wide.u32 	%rd37, %r53, 4;
	add.s64 	%rd38, %rd2, %rd37;
	st.global.f32 	[%rd38], %f9;
	ld.local.v4.u32 	{%r54, %r55, %r56, %r57}, [%rd26+16];
	add.s64 	%rd39, %rd1, %rd37;
	st.global.u32 	[%rd39], %r54;
	add.s32 	%r58, %r45, 5;
	mul.wide.u32 	%rd40, %r58, 4;
	add.s64 	%rd41, %rd2, %rd40;
	st.global.f32 	[%rd41], %f10;
	add.s64 	%rd42, %rd1, %rd40;
	st.global.u32 	[%rd42], %r55;
	add.s32 	%r59, %r45, 6;
	mul.wide.u32 	%rd43, %r59, 4;
	add.s64 	%rd44, %rd2, %rd43;
	st.global.f32 	[%rd44], %f11;
	add.s64 	%rd45, %rd1, %rd43;
	st.global.u32 	[%rd45], %r56;
	add.s32 	%r60, %r45, 7;
	mul.wide.u32 	%rd46, %r60, 4;
	add.s64 	%rd47, %rd2, %rd46;
	st.global.f32 	[%rd47], %f12;
	add.s64 	%rd48, %rd1, %rd46;
	st.global.u32 	[%rd48], %r57;
	ld.local.v4.f32 	{%f13, %f14, %f15, %f16}, [%rd23+32];
	add.s32 	%r61, %r45, 8;
	mul.wide.u32 	%rd49, %r61, 4;
	add.s64 	%rd50, %rd2, %rd49;
	st.global.f32 	[%rd50], %f13;
	ld.local.v4.u32 	{%r62, %r63, %r64, %r65}, [%rd26+32];
	add.s64 	%rd51, %rd1, %rd49;
	st.global.u32 	[%rd51], %r62;
	add.s32 	%r66, %r45, 9;
	mul.wide.u32 	%rd52, %r66, 4;
	add.s64 	%rd53, %rd2, %rd52;
	st.global.f32 	[%rd53], %f14;
	add.s64 	%rd54, %rd1, %rd52;
	st.global.u32 	[%rd54], %r63;
	add.s32 	%r67, %r45, 10;
	mul.wide.u32 	%rd55, %r67, 4;
	add.s64 	%rd56, %rd2, %rd55;
	st.global.f32 	[%rd56], %f15;
	add.s64 	%rd57, %rd1, %rd55;
	st.global.u32 	[%rd57], %r64;
	add.s32 	%r68, %r45, 11;
	mul.wide.u32 	%rd58, %r68, 4;
	add.s64 	%rd59, %rd2, %rd58;
	st.global.f32 	[%rd59], %f16;
	add.s64 	%rd60, %rd1, %rd58;
	st.global.u32 	[%rd60], %r65;
	ld.local.v4.f32 	{%f17, %f18, %f19, %f20}, [%rd23+48];
	add.s32 	%r69, %r45, 12;
	mul.wide.u32 	%rd61, %r69, 4;
	add.s64 	%rd62, %rd2, %rd61;
	st.global.f32 	[%rd62], %f17;
	ld.local.v4.u32 	{%r70, %r71, %r72, %r73}, [%rd26+48];
	add.s64 	%rd63, %rd1, %rd61;
	st.global.u32 	[%rd63], %r70;
	add.s32 	%r74, %r45, 13;
	mul.wide.u32 	%rd64, %r74, 4;
	add.s64 	%rd65, %rd2, %rd64;
	st.global.f32 	[%rd65], %f18;
	add.s64 	%rd66, %rd1, %rd64;
	st.global.u32 	[%rd66], %r71;
	add.s32 	%r75, %r45, 14;
	mul.wide.u32 	%rd67, %r75, 4;
	add.s64 	%rd68, %rd2, %rd67;
	st.global.f32 	[%rd68], %f19;
	add.s64 	%rd69, %rd1, %rd67;
	st.global.u32 	[%rd69], %r72;
	add.s32 	%r76, %r45, 15;
	mul.wide.u32 	%rd70, %r76, 4;
	add.s64 	%rd71, %rd2, %rd70;
	st.global.f32 	[%rd71], %f20;
	add.s64 	%rd72, %rd1, %rd70;
	st.global.u32 	[%rd72], %r73;
	add.s32 	%r104, %r104, 16;
	setp.ne.s32 	%p12, %r104, %r106;
	@%p12 bra 	$L__BB2_14;
$L__BB2_15:
	setp.eq.s32 	%p13, %r12, 0;
	@%p13 bra 	$L__BB2_24;
	and.b32  	%r17, %r29, 7;
	setp.lt.u32 	%p14, %r12, 8;
	@%p14 bra 	$L__BB2_18;
	mul.wide.u32 	%rd73, %r106, 4;
	add.s64 	%rd74, %rd3, %rd73;
	ld.local.f32 	%f21, [%rd74];
	add.s32 	%r77, %r106, %r11;
	mul.wide.u32 	%rd75, %r77, 4;
	add.s64 	%rd76, %rd2, %rd75;
	st.global.f32 	[%rd76], %f21;
	add.s64 	%rd77, %rd4, %rd73;
	ld.local.u32 	%r78, [%rd77];
	add.s64 	%rd78, %rd1, %rd75;
	st.global.u32 	[%rd78], %r78;
	ld.local.f32 	%f22, [%rd74+4];
	add.s32 	%r79, %r77, 1;
	mul.wide.u32 	%rd79, %r79, 4;
	add.s64 	%rd80, %rd2, %rd79;
	st.global.f32 	[%rd80], %f22;
	ld.local.u32 	%r80, [%rd77+4];
	add.s64 	%rd81, %rd1, %rd79;
	st.global.u32 	[%rd81], %r80;
	ld.local.f32 	%f23, [%rd74+8];
	add.s32 	%r81, %r77, 2;
	mul.wide.u32 	%rd82, %r81, 4;
	add.s64 	%rd83, %rd2, %rd82;
	st.global.f32 	[%rd83], %f23;
	ld.local.u32 	%r82, [%rd77+8];
	add.s64 	%rd84, %rd1, %rd82;
	st.global.u32 	[%rd84], %r82;
	ld.local.f32 	%f24, [%rd74+12];
	add.s32 	%r83, %r77, 3;
	mul.wide.u32 	%rd85, %r83, 4;
	add.s64 	%rd86, %rd2, %rd85;
	st.global.f32 	[%rd86], %f24;
	ld.local.u32 	%r84, [%rd77+12];
	add.s64 	%rd87, %rd1, %rd85;
	st.global.u32 	[%rd87], %r84;
	ld.local.f32 	%f25, [%rd74+16];
	add.s32 	%r85, %r77, 4;
	mul.wide.u32 	%rd88, %r85, 4;
	add.s64 	%rd89, %rd2, %rd88;
	st.global.f32 	[%rd89], %f25;
	ld.local.u32 	%r86, [%rd77+16];
	add.s64 	%rd90, %rd1, %rd88;
	st.global.u32 	[%rd90], %r86;
	ld.local.f32 	%f26, [%rd74+20];
	add.s32 	%r87, %r77, 5;
	mul.wide.u32 	%rd91, %r87, 4;
	add.s64 	%rd92, %rd2, %rd91;
	st.global.f32 	[%rd92], %f26;
	ld.local.u32 	%r88, [%rd77+20];
	add.s64 	%rd93, %rd1, %rd91;
	st.global.u32 	[%rd93], %r88;
	ld.local.f32 	%f27, [%rd74+24];
	add.s32 	%r89, %r77, 6;
	mul.wide.u32 	%rd94, %r89, 4;
	add.s64 	%rd95, %rd2, %rd94;
	st.global.f32 	[%rd95], %f27;
	ld.local.u32 	%r90, [%rd77+24];
	add.s64 	%rd96, %rd1, %rd94;
	st.global.u32 	[%rd96], %r90;
	ld.local.f32 	%f28, [%rd74+28];
	add.s32 	%r91, %r77, 7;
	mul.wide.u32 	%rd97, %r91, 4;
	add.s64 	%rd98, %rd2, %rd97;
	st.global.f32 	[%rd98], %f28;
	ld.local.u32 	%r92, [%rd77+28];
	add.s64 	%rd99, %rd1, %rd97;
	st.global.u32 	[%rd99], %r92;
	add.s32 	%r106, %r106, 8;
$L__BB2_18:
	setp.eq.s32 	%p15, %r17, 0;
	@%p15 bra 	$L__BB2_24;
	and.b32  	%r20, %r29, 3;
	setp.lt.u32 	%p16, %r17, 4;
	@%p16 bra 	$L__BB2_21;
	mul.wide.u32 	%rd100, %r106, 4;
	add.s64 	%rd101, %rd3, %rd100;
	ld.local.f32 	%f29, [%rd101];
	add.s32 	%r93, %r106, %r11;
	mul.wide.u32 	%rd102, %r93, 4;
	add.s64 	%rd103, %rd2, %rd102;
	st.global.f32 	[%rd103], %f29;
	add.s64 	%rd104, %rd4, %rd100;
	ld.local.u32 	%r94, [%rd104];
	add.s64 	%rd105, %rd1, %rd102;
	st.global.u32 	[%rd105], %r94;
	ld.local.f32 	%f30, [%rd101+4];
	add.s32 	%r95, %r93, 1;
	mul.wide.u32 	%rd106, %r95, 4;
	add.s64 	%rd107, %rd2, %rd106;
	st.global.f32 	[%rd107], %f30;
	ld.local.u32 	%r96, [%rd104+4];
	add.s64 	%rd108, %rd1, %rd106;
	st.global.u32 	[%rd108], %r96;
	ld.local.f32 	%f31, [%rd101+8];
	add.s32 	%r97, %r93, 2;
	mul.wide.u32 	%rd109, %r97, 4;
	add.s64 	%rd110, %rd2, %rd109;
	st.global.f32 	[%rd110], %f31;
	ld.local.u32 	%r98, [%rd104+8];
	add.s64 	%rd111, %rd1, %rd109;
	st.global.u32 	[%rd111], %r98;
	ld.local.f32 	%f32, [%rd101+12];
	add.s32 	%r99, %r93, 3;
	mul.wide.u32 	%rd112, %r99, 4;
	add.s64 	%rd113, %rd2, %rd112;
	st.global.f32 	[%rd113], %f32;
	ld.local.u32 	%r100, [%rd104+12];
	add.s64 	%rd114, %rd1, %rd112;
	st.global.u32 	[%rd114], %r100;
	add.s32 	%r106, %r106, 4;
$L__BB2_21:
	setp.eq.s32 	%p17, %r20, 0;
	@%p17 bra 	$L__BB2_24;
	add.s32 	%r109, %r106, %r11;
	mul.wide.u32 	%rd115, %r106, 4;
	add.s64 	%rd120, %rd4, %rd115;
	add.s64 	%rd119, %rd3, %rd115;
	neg.s32 	%r108, %r20;
$L__BB2_23:
	.pragma "nounroll";
	ld.local.f32 	%f33, [%rd119];
	mul.wide.u32 	%rd116, %r109, 4;
	add.s64 	%rd117, %rd2, %rd116;
	st.global.f32 	[%rd117], %f33;
	ld.local.u32 	%r101, [%rd120];
	add.s64 	%rd118, %rd1, %rd116;
	st.global.u32 	[%rd118], %r101;
	add.s32 	%r109, %r109, 1;
	add.s64 	%rd120, %rd120, 4;
	add.s64 	%rd119, %rd119, 4;
	add.s32 	%r108, %r108, 1;
	setp.ne.s32 	%p18, %r108, 0;
	@%p18 bra 	$L__BB2_23;
$L__BB2_24:
	ret;

}
	// .globl	_Z30calculate_distances_seperatelyPfS_S_iiiii
.visible .entry _Z30calculate_distances_seperatelyPfS_S_iiiii(
	.param .u64 .ptr .align 1 _Z30calculate_distances_seperatelyPfS_S_iiiii_param_0,
	.param .u64 .ptr .align 1 _Z30calculate_distances_seperatelyPfS_S_iiiii_param_1,
	.param .u64 .ptr .align 1 _Z30calculate_distances_seperatelyPfS_S_iiiii_param_2,
	.param .u32 _Z30calculate_distances_seperatelyPfS_S_iiiii_param_3,
	.param .u32 _Z30calculate_distances_seperatelyPfS_S_iiiii_param_4,
	.param .u32 _Z30calculate_distances_seperatelyPfS_S_iiiii_param_5,
	.param .u32 _Z30calculate_distances_seperatelyPfS_S_iiiii_param_6,
	.param .u32 _Z30calculate_distances_seperatelyPfS_S_iiiii_param_7
)
{
	.reg .pred 	%p<12>;
	.reg .b32 	%r<51>;
	.reg .b32 	%f<142>;
	.reg .b64 	%rd<33>;

	ld.param.u64 	%rd11, [_Z30calculate_distances_seperatelyPfS_S_iiiii_param_0];
	ld.param.u64 	%rd9, [_Z30calculate_distances_seperatelyPfS_S_iiiii_param_1];
	ld.param.u64 	%rd10, [_Z30calculate_distances_seperatelyPfS_S_iiiii_param_2];
	ld.param.u32 	%r25, [_Z30calculate_distances_seperatelyPfS_S_iiiii_param_3];
	ld.param.u32 	%r23, [_Z30calculate_distances_seperatelyPfS_S_iiiii_param_4];
	ld.param.u32 	%r24, [_Z30calculate_distances_seperatelyPfS_S_iiiii_param_7];
	cvta.to.global.u64 	%rd1, %rd11;
	mov.u32 	%r26, %ctaid.x;
	mov.u32 	%r27, %ntid.x;
	mov.u32 	%r1, %tid.x;
	mad.lo.s32 	%r2, %r26, %r27, %r1;
	setp.ge.s32 	%p1, %r2, %r25;
	@%p1 bra 	$L__BB3_17;
	bar.sync 	0;
	setp.ge.u32 	%p2, %r1, %r23;
	@%p2 bra 	$L__BB3_3;
	mad.lo.s32 	%r28, %r24, %r23, %r1;
	cvta.to.global.u64 	%rd12, %rd9;
	mul.wide.u32 	%rd13, %r28, 4;
	add.s64 	%rd14, %rd12, %rd13;
	ld.global.f32 	%f14, [%rd14];
	shl.b32 	%r29, %r1, 2;
	mov.u32 	%r30, querymeans;
	add.s32 	%r31, %r30, %r29;
	st.shared.f32 	[%r31], %f14;
$L__BB3_3:
	bar.sync 	0;
	mul.lo.s32 	%r32, %r23, %r2;
	cvt.s64.s32 	%rd2, %r32;
	setp.lt.s32 	%p3, %r23, 1;
	mov.f32 	%f141, 0f00000000;
	@%p3 bra 	$L__BB3_16;
	and.b32  	%r3, %r23, 15;
	setp.lt.u32 	%p4, %r23, 16;
	mov.f32 	%f141, 0f00000000;
	mov.b32 	%r47, 0;
	@%p4 bra 	$L__BB3_7;
	and.b32  	%r47, %r23, 2147483632;
	neg.s32 	%r45, %r47;
	shl.b64 	%rd15, %rd2, 2;
	add.s64 	%rd16, %rd15, %rd1;
	add.s64 	%rd31, %rd16, 32;
	mov.u32 	%r35, querymeans;
	add.s32 	%r44, %r35, 32;
	mov.f32 	%f141, 0f00000000;
$L__BB3_6:
	.pragma "nounroll";
	ld.global.f32 	%f19, [%rd31+-32];
	ld.shared.v4.f32 	{%f20, %f21, %f22, %f23}, [%r44+-32];
	sub.f32 	%f24, %f19, %f20;
	fma.rn.f32 	%f25, %f24, %f24, %f141;
	ld.global.f32 	%f26, [%rd31+-28];
	sub.f32 	%f27, %f26, %f21;
	fma.rn.f32 	%f28, %f27, %f27, %f25;
	ld.global.f32 	%f29, [%rd31+-24];
	sub.f32 	%f30, %f29, %f22;
	fma.rn.f32 	%f31, %f30, %f30, %f28;
	ld.global.f32 	%f32, [%rd31+-20];
	sub.f32 	%f33, %f32, %f23;
	fma.rn.f32 	%f34, %f33, %f33, %f31;
	ld.global.f32 	%f35, [%rd31+-16];
	ld.shared.v4.f32 	{%f36, %f37, %f38, %f39}, [%r44+-16];
	sub.f32 	%f40, %f35, %f36;
	fma.rn.f32 	%f41, %f40, %f40, %f34;
	ld.global.f32 	%f42, [%rd31+-12];
	sub.f32 	%f43, %f42, %f37;
	fma.rn.f32 	%f44, %f43, %f43, %f41;
	ld.global.f32 	%f45, [%rd31+-8];
	sub.f32 	%f46, %f45, %f38;
	fma.rn.f32 	%f47, %f46, %f46, %f44;
	ld.global.f32 	%f48, [%rd31+-4];
	sub.f32 	%f49, %f48, %f39;
	fma.rn.f32 	%f50, %f49, %f49, %f47;
	ld.global.f32 	%f51, [%rd31];
	ld.shared.v4.f32 	{%f52, %f53, %f54, %f55}, [%r44];
	sub.f32 	%f56, %f51, %f52;
	fma.rn.f32 	%f57, %f56, %f56, %f50;
	ld.global.f32 	%f58, [%rd31+4];
	sub.f32 	%f59, %f58, %f53;
	fma.rn.f32 	%f60, %f59, %f59, %f57;
	ld.global.f32 	%f61, [%rd31+8];
	sub.f32 	%f62, %f61, %f54;
	fma.rn.f32 	%f63, %f62, %f62, %f60;
	ld.global.f32 	%f64, [%rd31+12];
	sub.f32 	%f65, %f64, %f55;
	fma.rn.f32 	%f66, %f65, %f65, %f63;
	ld.global.f32 	%f67, [%rd31+16];
	ld.shared.v4.f32 	{%f68, %f69, %f70, %f71}, [%r44+16];
	sub.f32 	%f72, %f67, %f68;
	fma.rn.f32 	%f73, %f72, %f72, %f66;
	ld.global.f32 	%f74, [%rd31+20];
	sub.f32 	%f75, %f74, %f69;
	fma.rn.f32 	%f76, %f75, %f75, %f73;
	ld.global.f32 	%f77, [%rd31+24];
	sub.f32 	%f78, %f77, %f70;
	fma.rn.f32 	%f79, %f78, %f78, %f76;
	ld.global.f32 	%f80, [%rd31+28];
	sub.f32 	%f81, %f80, %f71;
	fma.rn.f32 	%f141, %f81, %f81, %f79;
	add.s32 	%r45, %r45, 16;
	add.s64 	%rd31, %rd31, 64;
	add.s32 	%r44, %r44, 64;
	setp.ne.s32 	%p5, %r45, 0;
	@%p5 bra 	$L__BB3_6;
$L__BB3_7:
	setp.eq.s32 	%p6, %r3, 0;
	@%p6 bra 	$L__BB3_16;
	and.b32  	%r11, %r23, 7;
	setp.lt.u32 	%p7, %r3, 8;
	@%p7 bra 	$L__BB3_10;
	cvt.u64.u32 	%rd17, %r47;
	add.s64 	%rd18, %rd17, %rd2;
	shl.b64 	%rd19, %rd18, 2;
	add.s64 	%rd20, %rd1, %rd19;
	ld.global.f32 	%f83, [%rd20];
	shl.b32 	%r36, %r47, 2;
	mov.u32 	%r37, querymeans;
	add.s32 	%r38, %r37, %r36;
	ld.shared.f32 	%f84, [%r38];
	sub.f32 	%f85, %f83, %f84;
	fma.rn.f32 	%f86, %f85, %f85, %f141;
	ld.global.f32 	%f87, [%rd20+4];
	ld.shared.f32 	%f88, [%r38+4];
	sub.f32 	%f89, %f87, %f88;
	fma.rn.f32 	%f90, %f89, %f89, %f86;
	ld.global.f32 	%f91, [%rd20+8];
	ld.shared.f32 	%f92, [%r38+8];
	sub.f32 	%f93, %f91, %f92;
	fma.rn.f32 	%f94, %f93, %f93, %f90;
	ld.global.f32 	%f95, [%rd20+12];
	ld.shared.f32 	%f96, [%r38+12];
	sub.f32 	%f97, %f95, %f96;
	fma.rn.f32 	%f98, %f97, %f97, %f94;
	ld.global.f32 	%f99, [%rd20+16];
	ld.shared.f32 	%f100, [%r38+16];
	sub.f32 	%f101, %f99, %f100;
	fma.rn.f32 	%f102, %f101, %f101, %f98;
	ld.global.f32 	%f103, [%rd20+20];
	ld.shared.f32 	%f104, [%r38+20];
	sub.f32 	%f105, %f103, %f104;
	fma.rn.f32 	%f106, %f105, %f105, %f102;
	ld.global.f32 	%f107, [%rd20+24];
	ld.shared.f32 	%f108, [%r38+24];
	sub.f32 	%f109, %f107, %f108;
	fma.rn.f32 	%f110, %f109, %f109, %f106;
	ld.global.f32 	%f111, [%rd20+28];
	ld.shared.f32 	%f112, [%r38+28];
	sub.f32 	%f113, %f111, %f112;
	fma.rn.f32 	%f141, %f113, %f113, %f110;
	add.s32 	%r47, %r47, 8;
$L__BB3_10:
	setp.eq.s32 	%p8, %r11, 0;
	@%p8 bra 	$L__BB3_16;
	and.b32  	%r14, %r23, 3;
	setp.lt.u32 	%p9, %r11, 4;
	@%p9 bra 	$L__BB3_13;
	cvt.u64.u32 	%rd21, %r47;
	add.s64 	%rd22, %rd21, %rd2;
	shl.b64 	%rd23, %rd22, 2;
	add.s64 	%rd24, %rd1, %rd23;
	ld.global.f32 	%f115, [%rd24];
	shl.b32 	%r39, %r47, 2;
	mov.u32 	%r40, querymeans;
	add.s32 	%r41, %r40, %r39;
	ld.shared.f32 	%f116, [%r41];
	sub.f32 	%f117, %f115, %f116;
	fma.rn.f32 	%f118, %f117, %f117, %f141;
	ld.global.f32 	%f119, [%rd24+4];
	ld.shared.f32 	%f120, [%r41+4];
	sub.f32 	%f121, %f119, %f120;
	fma.rn.f32 	%f122, %f121, %f121, %f118;
	ld.global.f32 	%f123, [%rd24+8];
	ld.shared.f32 	%f124, [%r41+8];
	sub.f32 	%f125, %f123, %f124;
	fma.rn.f32 	%f126, %f125, %f125, %f122;
	ld.global.f32 	%f127, [%rd24+12];
	ld.shared.f32 	%f128, [%r41+12];
	sub.f32 	%f129, %f127, %f128;
	fma.rn.f32 	%f141, %f129, %f129, %f126;
	add.s32 	%r47, %r47, 4;
$L__BB3_13:
	setp.eq.s32 	%p10, %r14, 0;
	@%p10 bra 	$L__BB3_16;
	shl.b32 	%r42, %r47, 2;
	mov.u32 	%r43, querymeans;
	add.s32 	%r50, %r43, %r42;
	cvt.u64.u32 	%rd25, %r47;
	add.s64 	%rd26, %rd2, %rd25;
	shl.b64 	%rd27, %rd26, 2;
	add.s64 	%rd32, %rd1, %rd27;
	neg.s32 	%r49, %r14;
$L__BB3_15:
	.pragma "nounroll";
	ld.global.f32 	%f130, [%rd32];
	ld.shared.f32 	%f131, [%r50];
	sub.f32 	%f132, %f130, %f131;
	fma.rn.f32 	%f141, %f132, %f132, %f141;
	add.s32 	%r50, %r50, 4;
	add.s64 	%rd32, %rd32, 4;
	add.s32 	%r49, %r49, 1;
	setp.ne.s32 	%p11, %r49, 0;
	@%p11 bra 	$L__BB3_15;
$L__BB3_16:
	cvta.to.global.u64 	%rd28, %rd10;
	mul.wide.s32 	%rd29, %r2, 4;
	add.s64 	%rd30, %rd28, %rd29;
	st.global.f32 	[%rd30], %f141;
$L__BB3_17:
	ret;

}
	// .globl	_Z15clear_distancesPfi
.visible .entry _Z15clear_distancesPfi(
	.param .u64 .ptr .align 1 _Z15clear_distancesPfi_param_0,
	.param .u32 _Z15clear_distancesPfi_param_1
)
{
	.reg .pred 	%p<2>;
	.reg .b32 	%r<7>;
	.reg .b64 	%rd<5>;

	ld.param.u64 	%rd1, [_Z15clear_distancesPfi_param_0];
	ld.param.u32 	%r2, [_Z15clear_distancesPfi_param_1];
	mov.u32 	%r3, %ctaid.x;
	mov.u32 	%r4, %ntid.x;
	mov.u32 	%r5, %tid.x;
	mad.lo.s32 	%r1, %r3, %r4, %r5;
	setp.ge.s32 	%p1, %r1, %r2;
	@%p1 bra 	$L__BB4_2;
	cvta.to.global.u64 	%rd2, %rd1;
	mul.wide.s32 	%rd3, %r1, 4;
	add.s64 	%rd4, %rd2, %rd3;
	mov.b32 	%r6, 0;
	st.global.u32 	[%rd4], %r6;
$L__BB4_2:
	ret;

}


// ===== COMPILED SASS (sm_100) =====

	.target	sm_100

	.elftype	@"ET_EXEC"


//--------------------- .note.nv.tkinfo           --------------------------
	.section	.note.nv.tkinfo,"",@"SHT_NOTE"
	.sectionflags	@"SHF_NOTE_NV_TKINFO"
	.tkinfo
        /*0018*/ 	.word	0x00000002
        /*0030*/ 	.string	""
        /*0030*/ 	.string	"ptxas"
        /*0030*/ 	.string	"Cuda compilation tools, release 13.0, V13.0.88"
        /*0030*/ 	.string	"Build cuda_13.0.r13.0/compiler.36424714_0"
        /*0030*/ 	.string	"-arch sm_100 -m 64 "



//--------------------- .note.nv.cuinfo           --------------------------
	.section	.note.nv.cuinfo,"",@"SHT_NOTE"
	.sectionflags	@"SHF_NOTE_NV_CUINFO"
        /*0018*/ 	.short	0x0002
        /*001a*/ 	.short	0x0064
        /*001c*/ 	.short	0x0082
	.zero		2


//--------------------- .nv.info                  --------------------------
	.section	.nv.info,"",@"SHT_CUDA_INFO"
	.align	4


	//----- nvinfo : EIATTR_REGCOUNT
	.align		4
        /*0000*/ 	.byte	0x04, 0x2f
        /*0002*/ 	.short	(.L_1 - .L_0)
	.align		4
.L_0:
        /*0004*/ 	.word	index@(_Z18select_kernel_lastPfPiS_S0_iiiS_S0_)
        /*0008*/ 	.word	0x00000024


	//----- nvinfo : EIATTR_FRAME_SIZE
	.align		4
.L_1:
        /*000c*/ 	.byte	0x04, 0x11
        /*000e*/ 	.short	(.L_3 - .L_2)
	.align		4
.L_2:
        /*0010*/ 	.word	index@(_Z18select_kernel_lastPfPiS_S0_iiiS_S0_)
        /*0014*/ 	.word	0x00000040


	//----- nvinfo : EIATTR_REGCOUNT
	.align		4
.L_3:
        /*0018*/ 	.byte	0x04, 0x2f
        /*001a*/ 	.short	(.L_5 - .L_4)
	.align		4
.L_4:
        /*001c*/ 	.word	index@(_Z15select_kernel_2PfPiS_S0_ii)
        /*0020*/ 	.word	0x00000020


	//----- nvinfo : EIATTR_FRAME_SIZE
	.align		4
.L_5:
        /*0024*/ 	.byte	0x04, 0x11
        /*0026*/ 	.short	(.L_7 - .L_6)
	.align		4
.L_6:
        /*0028*/ 	.word	index@(_Z15select_kernel_2PfPiS_S0_ii)
        /*002c*/ 	.word	0x00000040


	//----- nvinfo : EIATTR_REGCOUNT
	.align		4
.L_7:
        /*0030*/ 	.byte	0x04, 0x2f
        /*0032*/ 	.short	(.L_9 - .L_8)
	.align		4
.L_8:
        /*0034*/ 	.word	index@(_Z13select_kernelPfS_Piii)
        /*0038*/ 	.word	0x00000020


	//----- nvinfo : EIATTR_FRAME_SIZE
	.align		4
.L_9:
        /*003c*/ 	.byte	0x04, 0x11
        /*003e*/ 	.short	(.L_11 - .L_10)
	.align		4
.L_10:
        /*0040*/ 	.word	index@(_Z13select_kernelPfS_Piii)
        /*0044*/ 	.word	0x00000040


	//----- nvinfo : EIATTR_REGCOUNT
	.align		4
.L_11:
        /*0048*/ 	.byte	0x04, 0x2f
        /*004a*/ 	.short	(.L_13 - .L_12)
	.align		4
.L_12:
        /*004c*/ 	.word	index@(_Z30calculate_distances_seperatelyPfS_S_iiiii)
        /*0050*/ 	.word	0x0000001e


	//----- nvinfo : EIATTR_FRAME_SIZE
	.align		4
.L_13:
        /*0054*/ 	.byte	0x04, 0x11
        /*0056*/ 	.short	(.L_15 - .L_14)
	.align		4
.L_14:
        /*0058*/ 	.word	index@(_Z30calculate_distances_seperatelyPfS_S_iiiii)
        /*005c*/ 	.word	0x00000000


	//----- nvinfo : EIATTR_REGCOUNT
	.align		4
.L_15:
        /*0060*/ 	.byte	0x04, 0x2f
        /*0062*/ 	.short	(.L_17 - .L_16)
	.align		4
.L_16:
        /*0064*/ 	.word	index@(_Z15clear_distancesPfi)
        /*0068*/ 	.word	0x00000008


	//----- nvinfo : EIATTR_FRAME_SIZE
	.align		4
.L_17:
        /*006c*/ 	.byte	0x04, 0x11
        /*006e*/ 	.short	(.L_19 - .L_18)
	.align		4
.L_18:
        /*0070*/ 	.word	index@(_Z15clear_distancesPfi)
        /*0074*/ 	.word	0x00000000


	//----- nvinfo : EIATTR_MIN_STACK_SIZE
	.align		4
.L_19:
        /*0078*/ 	.byte	0x04, 0x12
        /*007a*/ 	.short	(.L_21 - .L_20)
	.align		4
.L_20:
        /*007c*/ 	.word	index@(_Z15clear_distancesPfi)
        /*0080*/ 	.word	0x00000000


	//----- nvinfo : EIATTR_MIN_STACK_SIZE
	.align		4
.L_21:
        /*0084*/ 	.byte	0x04, 0x12
        /*0086*/ 	.short	(.L_23 - .L_22)
	.align		4
.L_22:
        /*0088*/ 	.word	index@(_Z30calculate_distances_seperatelyPfS_S_iiiii)
        /*008c*/ 	.word	0x00000000


	//----- nvinfo : EIATTR_MIN_STACK_SIZE
	.align		4
.L_23:
        /*0090*/ 	.byte	0x04, 0x12
        /*0092*/ 	.short	(.L_25 - .L_24)
	.align		4
.L_24:
        /*0094*/ 	.word	index@(_Z13select_kernelPfS_Piii)
        /*0098*/ 	.word	0x00000040


	//----- nvinfo : EIATTR_MIN_STACK_SIZE
	.align		4
.L_25:
        /*009c*/ 	.byte	0x04, 0x12
        /*009e*/ 	.short	(.L_27 - .L_26)
	.align		4
.L_26:
        /*00a0*/ 	.word	index@(_Z15select_kernel_2PfPiS_S0_ii)
        /*00a4*/ 	.word	0x00000040


	//----- nvinfo : EIATTR_MIN_STACK_SIZE
	.align		4
.L_27:
        /*00a8*/ 	.byte	0x04, 0x12
        /*00aa*/ 	.short	(.L_29 - .L_28)
	.align		4
.L_28:
        /*00ac*/ 	.word	index@(_Z18select_kernel_lastPfPiS_S0_iiiS_S0_)
        /*00b0*/ 	.word	0x00000040
.L_29:


//--------------------- .nv.compat                --------------------------
	.section	.nv.compat,"",@"SHT_CUDA_COMPAT_INFO"
	.align	4
        /*0000*/ 	.byte	0x02, 0x09, 0x00, 0x00, 0x02, 0x02, 0x01, 0x00, 0x02, 0x05, 0x05, 0x00, 0x03, 0x07, 0x01, 0x01
        /*0010*/ 	.byte	0x02, 0x03, 0x00, 0x00, 0x02, 0x06, 0x01, 0x00, 0x04, 0x0b, 0x08, 0x00, 0x09, 0x00, 0x00, 0x00
        /*0020*/ 	.byte	0x00, 0x00, 0x00, 0x00


//--------------------- .nv.info._Z15clear_distancesPfi --------------------------
	.section	.nv.info._Z15clear_distancesPfi,"",@"SHT_CUDA_INFO"
	.sectionflags	@""
	.align	4


	//----- nvinfo : EIATTR_CUDA_API_VERSION
	.align		4
        /*0000*/ 	.byte	0x04, 0x37
        /*0002*/ 	.short	(.L_31 - .L_30)
.L_30:
        /*0004*/ 	.word	0x00000082


	//----- nvinfo : EIATTR_KPARAM_INFO
	.align		4
.L_31:
        /*0008*/ 	.byte	0x04, 0x17
        /*000a*/ 	.short	(.L_33 - .L_32)
.L_32:
        /*000c*/ 	.word	0x00000000
        /*0010*/ 	.short	0x0001
        /*0012*/ 	.short	0x0008
        /*0014*/ 	.byte	0x00, 0xf0, 0x11, 0x00


	//----- nvinfo : EIATTR_KPARAM_INFO
	.align		4
.L_33:
        /*0018*/ 	.byte	0x04, 0x17
        /*001a*/ 	.short	(.L_35 - .L_34)
.L_34:
        /*001c*/ 	.word	0x00000000
        /*0020*/ 	.short	0x0000
        /*0022*/ 	.short	0x0000
        /*0024*/ 	.byte	0x00, 0xf5, 0x21, 0x00


	//----- nvinfo : EIATTR_SPARSE_MMA_MASK
	.align		4
.L_35:
        /*0028*/ 	.byte	0x03, 0x50
        /*002a*/ 	.short	0x0000


	//----- nvinfo : EIATTR_MAXREG_COUNT
	.align		4
        /*002c*/ 	.byte	0x03, 0x1b
        /*002e*/ 	.short	0x00ff


	//----- nvinfo : EIATTR_MERCURY_ISA_VERSION
	.align		4
        /*0030*/ 	.byte	0x03, 0x5f
        /*0032*/ 	.short	0x0101


	//----- nvinfo : EIATTR_VRC_CTA_INIT_COUNT
	.align		4
        /*0034*/ 	.byte	0x02, 0x4a
	.zero		1
	.zero		1


	//----- nvinfo : EIATTR_EXIT_INSTR_OFFSETS
	.align		4
        /*0038*/ 	.byte	0x04, 0x1c
        /*003a*/ 	.short	(.L_37 - .L_36)


	//   ....[0]....
.L_36:
        /*003c*/ 	.word	0x00000070


	//   ....[1]....
        /*0040*/ 	.word	0x000000c0


	//----- nvinfo : EIATTR_CBANK_PARAM_SIZE
	.align		4
.L_37:
        /*0044*/ 	.byte	0x03, 0x19
        /*0046*/ 	.short	0x000c


	//----- nvinfo : EIATTR_PARAM_CBANK
	.align		4
        /*0048*/ 	.byte	0x04, 0x0a
        /*004a*/ 	.short	(.L_39 - .L_38)
	.align		4
.L_38:
        /*004c*/ 	.word	index@(.nv.constant0._Z15clear_distancesPfi)
        /*0050*/ 	.short	0x0380
        /*0052*/ 	.short	0x000c


	//----- nvinfo : EIATTR_SW_WAR
	.align		4
.L_39:
        /*0054*/ 	.byte	0x04, 0x36
        /*0056*/ 	.short	(.L_41 - .L_40)
.L_40:
        /*0058*/ 	.word	0x00000008
.L_41:


//--------------------- .nv.info._Z30calculate_distances_seperatelyPfS_S_iiiii --------------------------
	.section	.nv.info._Z30calculate_distances_seperatelyPfS_S_iiiii,"",@"SHT_CUDA_INFO"
	.sectionflags	@""
	.align	4


	//----- nvinfo : EIATTR_CUDA_API_VERSION
	.align		4
        /*0000*/ 	.byte	0x04, 0x37
        /*0002*/ 	.short	(.L_43 - .L_42)
.L_42:
        /*0004*/ 	.word	0x00000082


	//----- nvinfo : EIATTR_KPARAM_INFO
	.align		4
.L_43:
        /*0008*/ 	.byte	0x04, 0x17
        /*000a*/ 	.short	(.L_45 - .L_44)
.L_44:
        /*000c*/ 	.word	0x00000000
        /*0010*/ 	.short	0x0007
        /*0012*/ 	.short	0x0028
        /*0014*/ 	.byte	0x00, 0xf0, 0x11, 0x00


	//----- nvinfo : EIATTR_KPARAM_INFO
	.align		4
.L_45:
        /*0018*/ 	.byte	0x04, 0x17
        /*001a*/ 	.short	(.L_47 - .L_46)
.L_46:
        /*001c*/ 	.word	0x00000000
        /*0020*/ 	.short	0x0006
        /*0022*/ 	.short	0x0024
        /*0024*/ 	.byte	0x00, 0xf0, 0x11, 0x00


	//----- nvinfo : EIATTR_KPARAM_INFO
	.align		4
.L_47:
        /*0028*/ 	.byte	0x04, 0x17
        /*002a*/ 	.short	(.L_49 - .L_48)
.L_48:
        /*002c*/ 	.word	0x00000000
        /*0030*/ 	.short	0x0005
        /*0032*/ 	.short	0x0020
        /*0034*/ 	.byte	0x00, 0xf0, 0x11, 0x00


	//----- nvinfo : EIATTR_KPARAM_INFO
	.align		4
.L_49:
        /*0038*/ 	.byte	0x04, 0x17
        /*003a*/ 	.short	(.L_51 - .L_50)
.L_50:
        /*003c*/ 	.word	0x00000000
        /*0040*/ 	.short	0x0004
        /*0042*/ 	.short	0x001c
        /*0044*/ 	.byte	0x00, 0xf0, 0x11, 0x00


	//----- nvinfo : EIATTR_KPARAM_INFO
	.align		4
.L_51:
        /*0048*/ 	.byte	0x04, 0x17
        /*004a*/ 	.short	(.L_53 - .L_52)
.L_52:
        /*004c*/ 	.word	0x00000000
        /*0050*/ 	.short	0x0003
        /*0052*/ 	.short	0x0018
        /*0054*/ 	.byte	0x00, 0xf0, 0x11, 0x00


	//----- nvinfo : EIATTR_KPARAM_INFO
	.align		4
.L_53:
        /*0058*/ 	.byte	0x04, 0x17
        /*005a*/ 	.short	(.L_55 - .L_54)
.L_54:
        /*005c*/ 	.word	0x00000000
        /*0060*/ 	.short	0x0002
        /*0062*/ 	.short	0x0010
        /*0064*/ 	.byte	0x00, 0xf5, 0x21, 0x00


	//----- nvinfo : EIATTR_KPARAM_INFO
	.align		4
.L_55:
        /*0068*/ 	.byte	0x04, 0x17
        /*006a*/ 	.short	(.L_57 - .L_56)
.L_56:
        /*006c*/ 	.word	0x00000000
        /*0070*/ 	.short	0x0001
        /*0072*/ 	.short	0x0008
        /*0074*/ 	.byte	0x00, 0xf5, 0x21, 0x00


	//----- nvinfo : EIATTR_KPARAM_INFO
	.align		4
.L_57:
        /*0078*/ 	.byte	0x04, 0x17
        /*007a*/ 	.short	(.L_59 - .L_58)
.L_58:
        /*007c*/ 	.word	0x00000000
        /*0080*/ 	.short	0x0000
        /*0082*/ 	.short	0x0000
        /*0084*/ 	.byte	0x00, 0xf5, 0x21, 0x00


	//----- nvinfo : EIATTR_SPARSE_MMA_MASK
	.align		4
.L_59:
        /*0088*/ 	.byte	0x03, 0x50
        /*008a*/ 	.short	0x0000


	//----- nvinfo : EIATTR_MAXREG_COUNT
	.align		4
        /*008c*/ 	.byte	0x03, 0x1b
        /*008e*/ 	.short	0x00ff


	//----- nvinfo : EIATTR_NUM_BARRIERS
	.align		4
        /*0090*/ 	.byte	0x02, 0x4c
        /*0092*/ 	.byte	0x01
	.zero		1


	//----- nvinfo : EIATTR_MERCURY_ISA_VERSION
	.align		4
        /*0094*/ 	.byte	0x03, 0x5f
        /*0096*/ 	.short	0x0101


	//----- nvinfo : EIATTR_VRC_CTA_INIT_COUNT
	.align		4
        /*0098*/ 	.byte	0x02, 0x4a
	.zero		1
	.zero		1


	//----- nvinfo : EIATTR_EXIT_INSTR_OFFSETS
	.align		4
        /*009c*/ 	.byte	0x04, 0x1c
        /*009e*/ 	.short	(.L_61 - .L_60)


	//   ....[0]....
.L_60:
        /*00a0*/ 	.word	0x00000070


	//   ....[1]....
        /*00a4*/ 	.word	0x00000c70


	//----- nvinfo : EIATTR_CBANK_PARAM_SIZE
	.align		4
.L_61:
        /*00a8*/ 	.byte	0x03, 0x19
        /*00aa*/ 	.short	0x002c


	//----- nvinfo : EIATTR_PARAM_CBANK
	.align		4
        /*00ac*/ 	.byte	0x04, 0x0a
        /*00ae*/ 	.short	(.L_63 - .L_62)
	.align		4
.L_62:
        /*00b0*/ 	.word	index@(.nv.constant0._Z30calculate_distances_seperatelyPfS_S_iiiii)
        /*00b4*/ 	.short	0x0380
        /*00b6*/ 	.short	0x002c


	//----- nvinfo : EIATTR_SW_WAR
	.align		4
.L_63:
        /*00b8*/ 	.byte	0x04, 0x36
        /*00ba*/ 	.short	(.L_65 - .L_64)
.L_64:
        /*00bc*/ 	.word	0x00000008
.L_65:


//--------------------- .nv.info._Z13select_kernelPfS_Piii --------------------------
	.section	.nv.info._Z13select_kernelPfS_Piii,"",@"SHT_CUDA_INFO"
	.sectionflags	@""
	.align	4


	//----- nvinfo : EIATTR_CUDA_API_VERSION
	.align		4
        /*0000*/ 	.byte	0x04, 0x37
        /*0002*/ 	.short	(.L_67 - .L_66)
.L_66:
        /*0004*/ 	.word	0x00000082


	//----- nvinfo : EIATTR_KPARAM_INFO
	.align		4
.L_67:
        /*0008*/ 	.byte	0x04, 0x17
        /*000a*/ 	.short	(.L_69 - .L_68)
.L_68:
        /*000c*/ 	.word	0x00000000
        /*0010*/ 	.short	0x0004
        /*0012*/ 	.short	0x001c
        /*0014*/ 	.byte	0x00, 0xf0, 0x11, 0x00


	//----- nvinfo : EIATTR_KPARAM_INFO
	.align		4
.L_69:
        /*0018*/ 	.byte	0x04, 0x17
        /*001a*/ 	.short	(.L_71 - .L_70)
.L_70:
        /*001c*/ 	.word	0x00000000
        /*0020*/ 	.short	0x0003
        /*0022*/ 	.short	0x0018
        /*0024*/ 	.byte	0x00, 0xf0, 0x11, 0x00


	//----- nvinfo : EIATTR_KPARAM_INFO
	.align		4
.L_71:
        /*0028*/ 	.byte	0x04, 0x17
        /*002a*/ 	.short	(.L_73 - .L_72)
.L_72:
        /*002c*/ 	.word	0x00000000
        /*0030*/ 	.short	0x0002
        /*0032*/ 	.short	0x0010
        /*0034*/ 	.byte	0x00, 0xf5, 0x21, 0x00


	//----- nvinfo : EIATTR_KPARAM_INFO
	.align		4
.L_73:
        /*0038*/ 	.byte	0x04, 0x17
        /*003a*/ 	.short	(.L_75 - .L_74)
.L_74:
        /*003c*/ 	.word	0x00000000
        /*0040*/ 	.short	0x0001
        /*0042*/ 	.short	0x0008
        /*0044*/ 	.byte	0x00, 0xf5, 0x21, 0x00


	//----- nvinfo : EIATTR_KPARAM_INFO
	.align		4
.L_75:
        /*0048*/ 	.byte	0x04, 0x17
        /*004a*/ 	.short	(.L_77 - .L_76)
.L_76:
        /*004c*/ 	.word	0x00000000
        /*0050*/ 	.short	0x0000
        /*0052*/ 	.short	0x0000
        /*0054*/ 	.byte	0x00, 0xf5, 0x21, 0x00


	//----- nvinfo : EIATTR_SPARSE_MMA_MASK
	.align		4
.L_77:
        /*0058*/ 	.byte	0x03, 0x50
        /*005a*/ 	.short	0x0000


	//----- nvinfo : EIATTR_MAXREG_COUNT
	.align		4
        /*005c*/ 	.byte	0x03, 0x1b
        /*005e*/ 	.short	0x00ff


	//----- nvinfo : EIATTR_NUM_BARRIERS
	.align		4
        /*0060*/ 	.byte	0x02, 0x4c
        /*0062*/ 	.byte	0x01
	.zero		1


	//----- nvinfo : EIATTR_MERCURY_ISA_VERSION
	.align		4
        /*0064*/ 	.byte	0x03, 0x5f
        /*0066*/ 	.short	0x0101


	//----- nvinfo : EIATTR_VRC_CTA_INIT_COUNT
	.align		4
        /*0068*/ 	.byte	0x02, 0x4a
	.zero		1
	.zero		1


	//----- nvinfo : EIATTR_EXIT_INSTR_OFFSETS
	.align		4
        /*006c*/ 	.byte	0x04, 0x1c
        /*006e*/ 	.short	(.L_79 - .L_78)


	//   ....[0]....
.L_78:
        /*0070*/ 	.word	0x00000460


	//   ....[1]....
        /*0074*/ 	.word	0x00000aa0


	//   ....[2]....
        /*0078*/ 	.word	0x00000df0


	//   ....[3]....
        /*007c*/ 	.word	0x00000fe0


	//   ....[4]....
        /*0080*/ 	.word	0x00001110


	//----- nvinfo : EIATTR_CRS_STACK_SIZE
	.align		4
.L_79:
        /*0084*/ 	.byte	0x04, 0x1e
        /*0086*/ 	.short	(.L_81 - .L_80)
.L_80:
        /*0088*/ 	.word	0x00000000


	//----- nvinfo : EIATTR_CBANK_PARAM_SIZE
	.align		4
.L_81:
        /*008c*/ 	.byte	0x03, 0x19
        /*008e*/ 	.short	0x0020


	//----- nvinfo : EIATTR_PARAM_CBANK
	.align		4
        /*0090*/ 	.byte	0x04, 0x0a
        /*0092*/ 	.short	(.L_83 - .L_82)
	.align		4
.L_82:
        /*0094*/ 	.word	index@(.nv.constant0._Z13select_kernelPfS_Piii)
        /*0098*/ 	.short	0x0380
        /*009a*/ 	.short	0x0020


	//----- nvinfo : EIATTR_SW_WAR
	.align		4
.L_83:
        /*009c*/ 	.byte	0x04, 0x36
        /*009e*/ 	.short	(.L_85 - .L_84)
.L_84:
        /*00a0*/ 	.word	0x00000008
.L_85:


//--------------------- .nv.info._Z15select_kernel_2PfPiS_S0_ii --------------------------
	.section	.nv.info._Z15select_kernel_2PfPiS_S0_ii,"",@"SHT_CUDA_INFO"
	.sectionflags	@""
	.align	4


	//----- nvinfo : EIATTR_CUDA_API_VERSION
	.align		4
        /*0000*/ 	.byte	0x04, 0x37
        /*0002*/ 	.short	(.L_87 - .L_86)
.L_86:
        /*0004*/ 	.word	0x00000082


	//----- nvinfo : EIATTR_KPARAM_INFO
	.align		4
.L_87:
        /*0008*/ 	.byte	0x04, 0x17
        /*000a*/ 	.short	(.L_89 - .L_88)
.L_88:
        /*000c*/ 	.word	0x00000000
        /*0010*/ 	.short	0x0005
        /*0012*/ 	.short	0x0024
        /*0014*/ 	.byte	0x00, 0xf0, 0x11, 0x00


	//----- nvinfo : EIATTR_KPARAM_INFO
	.align		4
.L_89:
        /*0018*/ 	.byte	0x04, 0x17
        /*001a*/ 	.short	(.L_91 - .L_90)
.L_90:
        /*001c*/ 	.word	0x00000000
        /*0020*/ 	.short	0x0004
        /*0022*/ 	.short	0x0020
        /*0024*/ 	.byte	0x00, 0xf0, 0x11, 0x00


	//----- nvinfo : EIATTR_KPARAM_INFO
	.align		4
.L_91:
        /*0028*/ 	.byte	0x04, 0x17
        /*002a*/ 	.short	(.L_93 - .L_92)
.L_92:
        /*002c*/ 	.word	0x00000000
        /*0030*/ 	.short	0x0003
        /*0032*/ 	.short	0x0018
        /*0034*/ 	.byte	0x00, 0xf5, 0x21, 0x00


	//----- nvinfo : EIATTR_KPARAM_INFO
	.align		4
.L_93:
        /*0038*/ 	.byte	0x04, 0x17
        /*003a*/ 	.short	(.L_95 - .L_94)
.L_94:
        /*003c*/ 	.word	0x00000000
        /*0040*/ 	.short	0x0002
        /*0042*/ 	.short	0x0010
        /*0044*/ 	.byte	0x00, 0xf5, 0x21, 0x00


	//----- nvinfo : EIATTR_KPARAM_INFO
	.align		4
.L_95:
        /*0048*/ 	.byte	0x04, 0x17
        /*004a*/ 	.short	(.L_97 - .L_96)
.L_96:
        /*004c*/ 	.word	0x00000000
        /*0050*/ 	.short	0x0001
        /*0052*/ 	.short	0x0008
        /*0054*/ 	.byte	0x00, 0xf5, 0x21, 0x00


	//----- nvinfo : EIATTR_KPARAM_INFO
	.align		4
.L_97:
        /*0058*/ 	.byte	0x04, 0x17
        /*005a*/ 	.short	(.L_99 - .L_98)
.L_98:
        /*005c*/ 	.word	0x00000000
        /*0060*/ 	.short	0x0000
        /*0062*/ 	.short	0x0000
        /*0064*/ 	.byte	0x00, 0xf5, 0x21, 0x00


	//----- nvinfo : EIATTR_SPARSE_MMA_MASK
	.align		4
.L_99:
        /*0068*/ 	.byte	0x03, 0x50
        /*006a*/ 	.short	0x0000


	//----- nvinfo : EIATTR_MAXREG_COUNT
	.align		4
        /*006c*/ 	.byte	0x03, 0x1b
        /*006e*/ 	.short	0x00ff


	//----- nvinfo : EIATTR_NUM_BARRIERS
	.align		4
        /*0070*/ 	.byte	0x02, 0x4c
        /*0072*/ 	.byte	0x01
	.zero		1


	//----- nvinfo : EIATTR_MERCURY_ISA_VERSION
	.align		4
        /*0074*/ 	.byte	0x03, 0x5f
        /*0076*/ 	.short	0x0101


	//----- nvinfo : EIATTR_VRC_CTA_INIT_COUNT
	.align		4
        /*0078*/ 	.byte	0x02, 0x4a
	.zero		1
	.zero		1


	//----- nvinfo : EIATTR_EXIT_INSTR_OFFSETS
	.align		4
        /*007c*/ 	.byte	0x04, 0x1c
        /*007e*/ 	.short	(.L_101 - .L_100)


	//   ....[0]....
.L_100:
        /*0080*/ 	.word	0x00000490


	//   ....[1]....
        /*0084*/ 	.word	0x00000ad0


	//   ....[2]....
        /*0088*/ 	.word	0x00000e20


	//   ....[3]....
        /*008c*/ 	.word	0x00001010


	//   ....[4]....
        /*0090*/ 	.word	0x00001140


	//----- nvinfo : EIATTR_CRS_STACK_SIZE
	.align		4
.L_101:
        /*0094*/ 	.byte	0x04, 0x1e
        /*0096*/ 	.short	(.L_103 - .L_102)
.L_102:
        /*0098*/ 	.word	0x00000000


	//----- nvinfo : EIATTR_CBANK_PARAM_SIZE
	.align		4
.L_103:
        /*009c*/ 	.byte	0x03, 0x19
        /*009e*/ 	.short	0x0028


	//----- nvinfo : EIATTR_PARAM_CBANK
	.align		4
        /*00a0*/ 	.byte	0x04, 0x0a
        /*00a2*/ 	.short	(.L_105 - .L_104)
	.align		4
.L_104:
        /*00a4*/ 	.word	index@(.nv.constant0._Z15select_kernel_2PfPiS_S0_ii)
        /*00a8*/ 	.short	0x0380
        /*00aa*/ 	.short	0x0028


	//----- nvinfo : EIATTR_SW_WAR
	.align		4
.L_105:
        /*00ac*/ 	.byte	0x04, 0x36
        /*00ae*/ 	.short	(.L_107 - .L_106)
.L_106:
        /*00b0*/ 	.word	0x00000008
.L_107:


//--------------------- .nv.info._Z18select_kernel_lastPfPiS_S0_iiiS_S0_ --------------------------
	.section	.nv.info._Z18select_kernel_lastPfPiS_S0_iiiS_S0_,"",@"SHT_CUDA_INFO"
	.sectionflags	@""
	.align	4


	//----- nvinfo : EIATTR_CUDA_API_VERSION
	.align		4
        /*0000*/ 	.byte	0x04, 0x37
        /*0002*/ 	.short	(.L_109 - .L_108)
.L_108:
        /*0004*/ 	.word	0x00000082


	//----- nvinfo : EIATTR_KPARAM_INFO
	.align		4
.L_109:
        /*0008*/ 	.byte	0x04, 0x17
        /*000a*/ 	.short	(.L_111 - .L_110)
.L_110:
        /*000c*/ 	.word	0x00000000
        /*0010*/ 	.short	0x0008
        /*0012*/ 	.short	0x0038
        /*0014*/ 	.byte	0x00, 0xf5, 0x21, 0x00


	//----- nvinfo : EIATTR_KPARAM_INFO
	.align		4
.L_111:
        /*0018*/ 	.byte	0x04, 0x17
        /*001a*/ 	.short	(.L_113 - .L_112)
.L_112:
        /*001c*/ 	.word	0x00000000
        /*0020*/ 	.short	0x0007
        /*0022*/ 	.short	0x0030
        /*0024*/ 	.byte	0x00, 0xf5, 0x21, 0x00


	//----- nvinfo : EIATTR_KPARAM_INFO
	.align		4
.L_113:
        /*0028*/ 	.byte	0x04, 0x17
        /*002a*/ 	.short	(.L_115 - .L_114)
.L_114:
        /*002c*/ 	.word	0x00000000
        /*0030*/ 	.short	0x0006
        /*0032*/ 	.short	0x0028
        /*0034*/ 	.byte	0x00, 0xf0, 0x11, 0x00


	//----- nvinfo : EIATTR_KPARAM_INFO
	.align		4
.L_115:
        /*0038*/ 	.byte	0x04, 0x17
        /*003a*/ 	.short	(.L_117 - .L_116)
.L_116:
        /*003c*/ 	.word	0x00000000
        /*0040*/ 	.short	0x0005
        /*0042*/ 	.short	0x0024
        /*0044*/ 	.byte	0x00, 0xf0, 0x11, 0x00


	//----- nvinfo : EIATTR_KPARAM_INFO
	.align		4
.L_117:
        /*0048*/ 	.byte	0x04, 0x17
        /*004a*/ 	.short	(.L_119 - .L_118)
.L_118:
        /*004c*/ 	.word	0x00000000
        /*0050*/ 	.short	0x0004
        /*0052*/ 	.short	0x0020
        /*0054*/ 	.byte	0x00, 0xf0, 0x11, 0x00


	//----- nvinfo : EIATTR_KPARAM_INFO
	.align		4
.L_119:
        /*0058*/ 	.byte	0x04, 0x17
        /*005a*/ 	.short	(.L_121 - .L_120)
.L_120:
        /*005c*/ 	.word	0x00000000
        /*0060*/ 	.short	0x0003
        /*0062*/ 	.short	0x0018
        /*0064*/ 	.byte	0x00, 0xf5, 0x21, 0x00


	//----- nvinfo : EIATTR_KPARAM_INFO
	.align		4
.L_121:
        /*0068*/ 	.byte	0x04, 0x17
        /*006a*/ 	.short	(.L_123 - .L_122)
.L_122:
        /*006c*/ 	.word	0x00000000
        /*0070*/ 	.short	0x0002
        /*0072*/ 	.short	0x0010
        /*0074*/ 	.byte	0x00, 0xf5, 0x21, 0x00


	//----- nvinfo : EIATTR_KPARAM_INFO
	.align		4
.L_123:
        /*0078*/ 	.byte	0x04, 0x17
        /*007a*/ 	.short	(.L_125 - .L_124)
.L_124:
        /*007c*/ 	.word	0x00000000
        /*0080*/ 	.short	0x0001
        /*0082*/ 	.short	0x0008
        /*0084*/ 	.byte	0x00, 0xf5, 0x21, 0x00


	//----- nvinfo : EIATTR_KPARAM_INFO
	.align		4
.L_125:
        /*0088*/ 	.byte	0x04, 0x17
        /*008a*/ 	.short	(.L_127 - .L_126)
.L_126:
        /*008c*/ 	.word	0x00000000
        /*0090*/ 	.short	0x0000
        /*0092*/ 	.short	0x0000
        /*0094*/ 	.byte	0x00, 0xf5, 0x21, 0x00


	//----- nvinfo : EIATTR_SPARSE_MMA_MASK
	.align		4
.L_127:
        /*0098*/ 	.byte	0x03, 0x50
        /*009a*/ 	.short	0x0000


	//----- nvinfo : EIATTR_MAXREG_COUNT
	.align		4
        /*009c*/ 	.byte	0x03, 0x1b
        /*009e*/ 	.short	0x00ff


	//----- nvinfo : EIATTR_NUM_BARRIERS
	.align		4
        /*00a0*/ 	.byte	0x02, 0x4c
        /*00a2*/ 	.byte	0x01
	.zero		1


	//----- nvinfo : EIATTR_MERCURY_ISA_VERSION
	.align		4
        /*00a4*/ 	.byte	0x03, 0x5f
        /*00a6*/ 	.short	0x0101


	//----- nvinfo : EIATTR_VRC_CTA_INIT_COUNT
	.align		4
        /*00a8*/ 	.byte	0x02, 0x4a
	.zero		1
	.zero		1


	//----- nvinfo : EIATTR_EXIT_INSTR_OFFSETS
	.align		4
        /*00ac*/ 	.byte	0x04, 0x1c
        /*00ae*/ 	.short	(.L_129 - .L_128)


	//   ....[0]....
.L_128:
        /*00b0*/ 	.word	0x00000080


	//   ....[1]....
        /*00b4*/ 	.word	0x000004c0


	//   ....[2]....
        /*00b8*/ 	.word	0x00000980


	//   ....[3]....
        /*00bc*/ 	.word	0x00000bc0


	//   ....[4]....
        /*00c0*/ 	.word	0x00000d60


	//   ....[5]....
        /*00c4*/ 	.word	0x00000e70


	//----- nvinfo : EIATTR_CRS_STACK_SIZE
	.align		4
.L_129:
        /*00c8*/ 	.byte	0x04, 0x1e
        /*00ca*/ 	.short	(.L_131 - .L_130)
.L_130:
        /*00cc*/ 	.word	0x00000000


	//----- nvinfo : EIATTR_CBANK_PARAM_SIZE
	.align		4
.L_131:
        /*00d0*/ 	.byte	0x03, 0x19
        /*00d2*/ 	.short	0x0040


	//----- nvinfo : EIATTR_PARAM_CBANK
	.align		4
        /*00d4*/ 	.byte	0x04, 0x0a
        /*00d6*/ 	.short	(.L_133 - .L_132)
	.align		4
.L_132:
        /*00d8*/ 	.word	index@(.nv.constant0._Z18select_kernel_lastPfPiS_S0_iiiS_S0_)
        /*00dc*/ 	.short	0x0380
        /*00de*/ 	.short	0x0040


	//----- nvinfo : EIATTR_SW_WAR
	.align		4
.L_133:
        /*00e0*/ 	.byte	0x04, 0x36
        /*00e2*/ 	.short	(.L_135 - .L_134)
.L_134:
        /*00e4*/ 	.word	0x00000008
.L_135:


//--------------------- .nv.callgraph             --------------------------
	.section	.nv.callgraph,"",@"SHT_CUDA_CALLGRAPH"
	.align	4
	.sectionentsize	8
	.align		4
        /*0000*/ 	.word	0x00000000
	.align		4
        /*0004*/ 	.word	0xffffffff
	.align		4
        /*0008*/ 	.word	0x00000000
	.align		4
        /*000c*/ 	.word	0xfffffffe
	.align		4
        /*0010*/ 	.word	0x00000000
	.align		4
        /*0014*/ 	.word	0xfffffffd
	.align		4
        /*0018*/ 	.word	0x00000000
	.align		4
        /*001c*/ 	.word	0xfffffffc


//--------------------- .text._Z15clear_distancesPfi --------------------------
	.section	.text._Z15clear_distancesPfi,"ax",@progbits
	.align	128
        .global         _Z15clear_distancesPfi
        .type           _Z15clear_distancesPfi,@function
        .size           _Z15clear_distancesPfi,(.L_x_49 - _Z15clear_distancesPfi)
        .other          _Z15clear_distancesPfi,@"STO_CUDA_ENTRY STV_DEFAULT"
_Z15clear_distancesPfi:
.text._Z15clear_distancesPfi:
[----:B------:R-:W-:Y:S01]  /*0000*/  LDC R1, c[0x0][0x37c] ;  /* 0x0000df00ff017b82 */ /* 0x000fe20000000800 */
[----:B------:R-:W0:Y:S07]  /*0010*/  S2R R0, SR_TID.X ;  /* 0x0000000000007919 */ /* 0x000e2e0000002100 */
[----:B------:R-:W0:Y:S01]  /*0020*/  S2UR UR4, SR_CTAID.X ;  /* 0x00000000000479c3 */ /* 0x000e220000002500 */
[----:B------:R-:W1:Y:S07]  /*0030*/  LDCU UR5, c[0x0][0x388] ;  /* 0x00007100ff0577ac */ /* 0x000e6e0008000800 */
[----:B------:R-:W0:Y:S02]  /*0040*/  LDC R5, c[0x0][0x360] ;  /* 0x0000d800ff057b82 */ /* 0x000e240000000800 */
[----:B0-----:R-:W-:-:S05]  /*0050*/  IMAD R5, R5, UR4, R0 ;  /* 0x0000000405057c24 */ /* 0x001fca000f8e0200 */
[----:B-1----:R-:W-:-:S13]  /*0060*/  ISETP.GE.AND P0, PT, R5, UR5, PT ;  /* 0x0000000505007c0c */ /* 0x002fda000bf06270 */
[----:B------:R-:W-:Y:S05]  /*0070*/  @P0 EXIT ;  /* 0x000000000000094d */ /* 0x000fea0003800000 */
[----:B------:R-:W0:Y:S01]  /*0080*/  LDC.64 R2, c[0x0][0x380] ;  /* 0x0000e000ff027b82 */ /* 0x000e220000000a00 */
[----:B------:R-:W1:Y:S01]  /*0090*/  LDCU.64 UR4, c[0x0][0x358] ;  /* 0x00006b00ff0477ac */ /* 0x000e620008000a00 */
[----:B0-----:R-:W-:-:S05]  /*00a0*/  IMAD.WIDE R2, R5, 0x4, R2 ;  /* 0x0000000405027825 */ /* 0x001fca00078e0202 */
[----:B-1----:R-:W-:Y:S01]  /*00b0*/  STG.E desc[UR4][R2.64], RZ ;  /* 0x000000ff02007986 */ /* 0x002fe2000c101904 */
[----:B------:R-:W-:Y:S05]  /*00c0*/  EXIT ;  /* 0x000000000000794d */ /* 0x000fea0003800000 */
.L_x_0:
[----:B------:R-:W-:-:S00]  /*00d0*/  BRA `(.L_x_0) ;  /* 0xfffffffc00fc7947 */ /* 0x000fc0000383ffff */
[----:B------:R-:W-:-:S00]  /*00e0*/  NOP ;  /* 0x0000000000007918 */ /* 0x000fc00000000000 */
        /* <DEDUP_REMOVED lines=9> */
.L_x_49:


//--------------------- .text._Z30calculate_distances_seperatelyPfS_S_iiiii --------------------------
	.section	.text._Z30calculate_distances_seperatelyPfS_S_iiiii,"ax",@progbits
	.align	128
        .global         _Z30calculate_distances_seperatelyPfS_S_iiiii
        .type           _Z30calculate_distances_seperatelyPfS_S_iiiii,@function
        .size           _Z30calculate_distances_seperatelyPfS_S_iiiii,(.L_x_50 - _Z30calculate_distances_seperatelyPfS_S_iiiii)
        .other          _Z30calculate_distances_seperatelyPfS_S_iiiii,@"STO_CUDA_ENTRY STV_DEFAULT"
_Z30calculate_distances_seperatelyPfS_S_iiiii:
.text._Z30calculate_distances_seperatelyPfS_S_iiiii:
        /* <DEDUP_REMOVED lines=8> */
[----:B------:R-:W0:Y:S01]  /*0080*/  LDCU UR6, c[0x0][0x39c] ;  /* 0x00007380ff0677ac */ /* 0x000e220008000800 */
[----:B------:R-:W1:Y:S01]  /*0090*/  LDCU.64 UR10, c[0x0][0x358] ;  /* 0x00006b00ff0a77ac */ /* 0x000e620008000a00 */
[----:B------:R-:W-:Y:S01]  /*00a0*/  BAR.SYNC.DEFER_BLOCKING 0x0 ;  /* 0x0000000000007b1d */ /* 0x000fe20000010000 */
[----:B0-----:R-:W-:-:S13]  /*00b0*/  ISETP.GE.U32.AND P0, PT, R7, UR6, PT ;  /* 0x0000000607007c0c */ /* 0x001fda000bf06070 */
[----:B------:R-:W0:Y:S08]  /*00c0*/  @!P0 LDC R4, c[0x0][0x3a8] ;  /* 0x0000ea00ff048b82 */ /* 0x000e300000000800 */
[----:B------:R-:W2:Y:S01]  /*00d0*/  @!P0 LDC.64 R2, c[0x0][0x388] ;  /* 0x0000e200ff028b82 */ /* 0x000ea20000000a00 */
[----:B0-----:R-:W-:-:S04]  /*00e0*/  @!P0 IMAD R5, R4, UR6, R7 ;  /* 0x0000000604058c24 */ /* 0x001fc8000f8e0207 */
[----:B--2---:R-:W-:-:S06]  /*00f0*/  @!P0 IMAD.WIDE.U32 R2, R5, 0x4, R2 ;  /* 0x0000000405028825 */ /* 0x004fcc00078e0002 */
[----:B-1----:R-:W2:Y:S01]  /*0100*/  @!P0 LDG.E R2, desc[UR10][R2.64] ;  /* 0x0000000a02028981 */ /* 0x002ea2000c1e1900 */
[----:B------:R-:W-:Y:S01]  /*0110*/  @!P0 MOV R4, 0x400 ;  /* 0x0000040000048802 */ /* 0x000fe20000000f00 */
[----:B------:R-:W-:Y:S01]  /*0120*/  UISETP.GE.AND UP0, UPT, UR6, 0x1, UPT ;  /* 0x000000010600788c */ /* 0x000fe2000bf06270 */
[----:B------:R-:W0:Y:S02]  /*0130*/  @!P0 S2R R5, SR_CgaCtaId ;  /* 0x0000000000058919 */ /* 0x000e240000008800 */
[----:B0-----:R-:W-:-:S04]  /*0140*/  @!P0 LEA R4, R5, R4, 0x18 ;  /* 0x0000000405048211 */ /* 0x001fc800078ec0ff */
[----:B------:R-:W-:Y:S01]  /*0150*/  @!P0 LEA R5, R7, R4, 0x2 ;  /* 0x0000000407058211 */ /* 0x000fe200078e10ff */
[----:B------:R-:W-:-:S04]  /*0160*/  HFMA2 R4, -RZ, RZ, 0, 0 ;  /* 0x00000000ff047431 */ /* 0x000fc800000001ff */
[----:B--2---:R0:W-:Y:S01]  /*0170*/  @!P0 STS [R5], R2 ;  /* 0x0000000205008388 */ /* 0x0041e20000000800 */
[----:B------:R-:W-:Y:S06]  /*0180*/  BAR.SYNC.DEFER_BLOCKING 0x0 ;  /* 0x0000000000007b1d */ /* 0x000fec0000010000 */
[----:B------:R-:W-:Y:S05]  /*0190*/  BRA.U !UP0, `(.L_x_1) ;  /* 0x0000000908a87547 */ /* 0x000fea000b800000 */
[----:B------:R-:W-:Y:S02]  /*01a0*/  UISETP.GE.U32.AND UP1, UPT, UR6, 0x10, UPT ;  /* 0x000000100600788c */ /* 0x000fe4000bf26070 */
[----:B0-----:R-:W-:Y:S01]  /*01b0*/  IMAD R2, R0, UR6, RZ ;  /* 0x0000000600027c24 */ /* 0x001fe2000f8e02ff */
[----:B------:R-:W-:Y:S01]  /*01c0*/  ULOP3.LUT UR8, UR6, 0xf, URZ, 0xc0, !UPT ;  /* 0x0000000f06087892 */ /* 0x000fe2000f8ec0ff */
[----:B------:R-:W-:Y:S01]  /*01d0*/  MOV R4, RZ ;  /* 0x000000ff00047202 */ /* 0x000fe20000000f00 */
[----:B------:R-:W-:Y:S02]  /*01e0*/  UMOV UR4, URZ ;  /* 0x000000ff00047c82 */ /* 0x000fe40008000000 */
[----:B------:R-:W-:Y:S01]  /*01f0*/  SHF.R.S32.HI R3, RZ, 0x1f, R2 ;  /* 0x0000001fff037819 */ /* 0x000fe20000011402 */
[----:B------:R-:W-:Y:S01]  /*0200*/  UISETP.NE.AND UP0, UPT, UR8, URZ, UPT ;  /* 0x000000ff0800728c */ /* 0x000fe2000bf05270 */
[----:B------:R-:W-:Y:S10]  /*0210*/  BRA.U !UP1, `(.L_x_2) ;  /* 0x0000000509187547 */ /* 0x000ff4000b800000 */
[----:B------:R-:W0:Y:S01]  /*0220*/  LDCU.64 UR12, c[0x0][0x380] ;  /* 0x00007000ff0c77ac */ /* 0x000e220008000a00 */
[----:B------:R-:W1:Y:S01]  /*0230*/  S2UR UR7, SR_CgaCtaId ;  /* 0x00000000000779c3 */ /* 0x000e620000008800 */
[----:B------:R-:W-:Y:S01]  /*0240*/  MOV R4, RZ ;  /* 0x000000ff00047202 */ /* 0x000fe20000000f00 */
[----:B------:R-:W-:Y:S01]  /*0250*/  UMOV UR5, 0x400 ;  /* 0x0000040000057882 */ /* 0x000fe20000000000 */
[----:B------:R-:W-:Y:S01]  /*0260*/  ULOP3.LUT UR4, UR6, 0x7ffffff0, URZ, 0xc0, !UPT ;  /* 0x7ffffff006047892 */ /* 0x000fe2000f8ec0ff */
[----:B0-----:R-:W-:-:S04]  /*0270*/  LEA R26, P0, R2, UR12, 0x2 ;  /* 0x0000000c021a7c11 */ /* 0x001fc8000f8010ff */
[----:B------:R-:W-:Y:S02]  /*0280*/  IADD3 R26, P1, PT, R26, 0x20, RZ ;  /* 0x000000201a1a7810 */ /* 0x000fe40007f3e0ff */
[----:B------:R-:W-:Y:S01]  /*0290*/  LEA.HI.X R27, R2, UR13, R3, 0x2, P0 ;  /* 0x0000000d021b7c11 */ /* 0x000fe200080f1403 */
[----:B-1----:R-:W-:Y:S02]  /*02a0*/  ULEA UR5, UR7, UR5, 0x18 ;  /* 0x0000000507057291 */ /* 0x002fe4000f8ec0ff */
[----:B------:R-:W-:Y:S01]  /*02b0*/  UIADD3 UR7, UPT, UPT, -UR4, URZ, URZ ;  /* 0x000000ff04077290 */ /* 0x000fe2000fffe1ff */
[----:B------:R-:W-:Y:S01]  /*02c0*/  IADD3.X R27, PT, PT, RZ, R27, RZ, P1, !PT ;  /* 0x0000001bff1b7210 */ /* 0x000fe20000ffe4ff */
[----:B------:R-:W-:-:S12]  /*02d0*/  UIADD3 UR5, UPT, UPT, UR5, 0x20, URZ ;  /* 0x0000002005057890 */ /* 0x000fd8000fffe0ff */
.L_x_3:
[----:B------:R-:W2:Y:S04]  /*02e0*/  LDG.E R5, desc[UR10][R26.64+-0x20] ;  /* 0xffffe00a1a057981 */ /* 0x000ea8000c1e1900 */
[----:B------:R-:W3:Y:S04]  /*02f0*/  LDG.E R6, desc[UR10][R26.64+-0x1c] ;  /* 0xffffe40a1a067981 */ /* 0x000ee8000c1e1900 */
[----:B------:R-:W4:Y:S04]  /*0300*/  LDG.E R15, desc[UR10][R26.64+-0x18] ;  /* 0xffffe80a1a0f7981 */ /* 0x000f28000c1e1900 */
[----:B------:R-:W5:Y:S04]  /*0310*/  LDG.E R14, desc[UR10][R26.64+-0x14] ;  /* 0xffffec0a1a0e7981 */ /* 0x000f68000c1e1900 */
        /* <DEDUP_REMOVED lines=11> */
[----:B------:R0:W5:Y:S01]  /*03d0*/  LDG.E R24, desc[UR10][R26.64+0x1c] ;  /* 0x00001c0a1a187981 */ /* 0x000162000c1e1900 */
[----:B------:R-:W-:-:S03]  /*03e0*/  UIADD3 UR7, UPT, UPT, UR7, 0x10, URZ ;  /* 0x0000001007077890 */ /* 0x000fc6000fffe0ff */
[----:B------:R-:W2:Y:S01]  /*03f0*/  LDS.128 R8, [UR5+-0x20] ;  /* 0xffffe005ff087984 */ /* 0x000ea20008000c00 */
[----:B------:R-:W-:Y:S01]  /*0400*/  UISETP.NE.AND UP1, UPT, UR7, URZ, UPT ;  /* 0x000000ff0700728c */ /* 0x000fe2000bf25270 */
[----:B0-----:R-:W-:-:S04]  /*0410*/  IADD3 R26, P0, PT, R26, 0x40, RZ ;  /* 0x000000401a1a7810 */ /* 0x001fc80007f1e0ff */
[----:B------:R-:W-:Y:S01]  /*0420*/  IADD3.X R27, PT, PT, RZ, R27, RZ, P0, !PT ;  /* 0x0000001bff1b7210 */ /* 0x000fe200007fe4ff */
[----:B--2---:R-:W-:-:S04]  /*0430*/  FADD R5, R5, -R8 ;  /* 0x8000000805057221 */ /* 0x004fc80000000000 */
[----:B------:R-:W-:Y:S01]  /*0440*/  FFMA R4, R5, R5, R4 ;  /* 0x0000000505047223 */ /* 0x000fe20000000004 */
[----:B---3--:R-:W-:Y:S01]  /*0450*/  FADD R9, -R9, R6 ;  /* 0x0000000609097221 */ /* 0x008fe20000000100 */
[----:B----4-:R-:W-:-:S03]  /*0460*/  FADD R10, -R10, R15 ;  /* 0x0000000f0a0a7221 */ /* 0x010fc60000000100 */
[----:B------:R-:W-:Y:S02]  /*0470*/  FFMA R9, R9, R9, R4 ;  /* 0x0000000909097223 */ /* 0x000fe40000000004 */
[----:B------:R-:W0:Y:S01]  /*0480*/  LDS.128 R4, [UR5+-0x10] ;  /* 0xfffff005ff047984 */ /* 0x000e220008000c00 */
[----:B-----5:R-:W-:Y:S01]  /*0490*/  FADD R14, -R11, R14 ;  /* 0x0000000e0b0e7221 */ /* 0x020fe20000000100 */
[----:B------:R-:W-:-:S04]  /*04a0*/  FFMA R9, R10, R10, R9 ;  /* 0x0000000a0a097223 */ /* 0x000fc80000000009 */
[----:B------:R-:W-:Y:S02]  /*04b0*/  FFMA R14, R14, R14, R9 ;  /* 0x0000000e0e0e7223 */ /* 0x000fe40000000009 */
[----:B------:R-:W1:Y:S01]  /*04c0*/  LDS.128 R8, [UR5] ;  /* 0x00000005ff087984 */ /* 0x000e620008000c00 */
[----:B0-----:R-:W-:Y:S01]  /*04d0*/  FADD R13, R13, -R4 ;  /* 0x800000040d0d7221 */ /* 0x001fe20000000000 */
[----:B------:R-:W-:Y:S01]  /*04e0*/  FADD R5, -R5, R12 ;  /* 0x0000000c05057221 */ /* 0x000fe20000000100 */
[----:B------:R-:W-:Y:S01]  /*04f0*/  FADD R6, -R6, R17 ;  /* 0x0000001106067221 */ /* 0x000fe20000000100 */
[----:B------:R-:W-:Y:S01]  /*0500*/  FADD R16, -R7, R16 ;  /* 0x0000001007107221 */ /* 0x000fe20000000100 */
[----:B------:R-:W-:-:S04]  /*0510*/  FFMA R14, R13, R13, R14 ;  /* 0x0000000d0d0e7223 */ /* 0x000fc8000000000e */
[----:B------:R-:W-:Y:S01]  /*0520*/  FFMA R5, R5, R5, R14 ;  /* 0x0000000505057223 */ /* 0x000fe2000000000e */
[----:B-1----:R-:W-:Y:S01]  /*0530*/  FADD R8, R19, -R8 ;  /* 0x8000000813087221 */ /* 0x002fe20000000000 */
[----:B------:R-:W0:Y:S01]  /*0540*/  LDS.128 R12, [UR5+0x10] ;  /* 0x00001005ff0c7984 */ /* 0x000e220008000c00 */
[----:B------:R-:W-:Y:S01]  /*0550*/  FADD R18, -R9, R18 ;  /* 0x0000001209127221 */ /* 0x000fe20000000100 */
[----:B------:R-:W-:Y:S01]  /*0560*/  FFMA R5, R6, R6, R5 ;  /* 0x0000000606057223 */ /* 0x000fe20000000005 */
[----:B------:R-:W-:Y:S01]  /*0570*/  FADD R10, -R10, R21 ;  /* 0x000000150a0a7221 */ /* 0x000fe20000000100 */
[----:B------:R-:W-:Y:S01]  /*0580*/  FADD R20, -R11, R20 ;  /* 0x000000140b147221 */ /* 0x000fe20000000100 */
[----:B------:R-:W-:Y:S01]  /*0590*/  UIADD3 UR5, UPT, UPT, UR5, 0x40, URZ ;  /* 0x0000004005057890 */ /* 0x000fe2000fffe0ff */
[----:B------:R-:W-:-:S04]  /*05a0*/  FFMA R5, R16, R16, R5 ;  /* 0x0000001010057223 */ /* 0x000fc80000000005 */
[----:B------:R-:W-:-:S04]  /*05b0*/  FFMA R5, R8, R8, R5 ;  /* 0x0000000808057223 */ /* 0x000fc80000000005 */
[----:B------:R-:W-:-:S04]  /*05c0*/  FFMA R5, R18, R18, R5 ;  /* 0x0000001212057223 */ /* 0x000fc80000000005 */
[----:B------:R-:W-:-:S04]  /*05d0*/  FFMA R5, R10, R10, R5 ;  /* 0x0000000a0a057223 */ /* 0x000fc80000000005 */
[----:B------:R-:W-:Y:S01]  /*05e0*/  FFMA R5, R20, R20, R5 ;  /* 0x0000001414057223 */ /* 0x000fe20000000005 */
[----:B0-----:R-:W-:Y:S01]  /*05f0*/  FADD R12, R23, -R12 ;  /* 0x8000000c170c7221 */ /* 0x001fe20000000000 */
[----:B------:R-:W-:Y:S01]  /*0600*/  FADD R22, -R13, R22 ;  /* 0x000000160d167221 */ /* 0x000fe20000000100 */
[----:B------:R-:W-:Y:S01]  /*0610*/  FADD R14, -R14, R25 ;  /* 0x000000190e0e7221 */ /* 0x000fe20000000100 */
[----:B------:R-:W-:Y:S01]  /*0620*/  FADD R24, -R15, R24 ;  /* 0x000000180f187221 */ /* 0x000fe20000000100 */
[----:B------:R-:W-:-:S04]  /*0630*/  FFMA R5, R12, R12, R5 ;  /* 0x0000000c0c057223 */ /* 0x000fc80000000005 */
[----:B------:R-:W-:-:S04]  /*0640*/  FFMA R5, R22, R22, R5 ;  /* 0x0000001616057223 */ /* 0x000fc80000000005 */
[----:B------:R-:W-:-:S04]  /*0650*/  FFMA R5, R14, R14, R5 ;  /* 0x0000000e0e057223 */ /* 0x000fc80000000005 */
[----:B------:R-:W-:Y:S01]  /*0660*/  FFMA R4, R24, R24, R5 ;  /* 0x0000001818047223 */ /* 0x000fe20000000005 */
[----:B------:R-:W-:Y:S06]  /*0670*/  BRA.U UP1, `(.L_x_3) ;  /* 0xfffffffd01187547 */ /* 0x000fec000b83ffff */
.L_x_2:
[----:B------:R-:W-:Y:S05]  /*0680*/  BRA.U !UP0, `(.L_x_1) ;  /* 0x00000005086c7547 */ /* 0x000fea000b800000 */
[----:B------:R-:W-:Y:S02]  /*0690*/  UISETP.GE.U32.AND UP0, UPT, UR8, 0x8, UPT ;  /* 0x000000080800788c */ /* 0x000fe4000bf06070 */
[----:B------:R-:W-:-:S04]  /*06a0*/  ULOP3.LUT UR9, UR6, 0x7, URZ, 0xc0, !UPT ;  /* 0x0000000706097892 */ /* 0x000fc8000f8ec0ff */
[----:B------:R-:W-:-:S03]  /*06b0*/  UISETP.NE.AND UP1, UPT, UR9, URZ, UPT ;  /* 0x000000ff0900728c */ /* 0x000fc6000bf25270 */
[----:B------:R-:W-:Y:S08]  /*06c0*/  BRA.U !UP0, `(.L_x_4) ;  /* 0x0000000108907547 */ /* 0x000ff0000b800000 */
[----:B------:R-:W0:Y:S01]  /*06d0*/  LDCU.64 UR12, c[0x0][0x380] ;  /* 0x00007000ff0c77ac */ /* 0x000e220008000a00 */
[----:B------:R-:W-:-:S04]  /*06e0*/  IADD3 R5, P0, PT, R2, UR4, RZ ;  /* 0x0000000402057c10 */ /* 0x000fc8000ff1e0ff */
[----:B------:R-:W-:Y:S02]  /*06f0*/  IADD3.X R6, PT, PT, RZ, R3, RZ, P0, !PT ;  /* 0x00000003ff067210 */ /* 0x000fe400007fe4ff */
[----:B0-----:R-:W-:-:S04]  /*0700*/  LEA R18, P0, R5, UR12, 0x2 ;  /* 0x0000000c05127c11 */ /* 0x001fc8000f8010ff */
[----:B------:R-:W-:-:S05]  /*0710*/  LEA.HI.X R19, R5, UR13, R6, 0x2, P0 ;  /* 0x0000000d05137c11 */ /* 0x000fca00080f1406 */
[----:B------:R-:W2:Y:S04]  /*0720*/  LDG.E R17, desc[UR10][R18.64] ;  /* 0x0000000a12117981 */ /* 0x000ea8000c1e1900 */
[----:B------:R-:W3:Y:S04]  /*0730*/  LDG.E R20, desc[UR10][R18.64+0x4] ;  /* 0x0000040a12147981 */ /* 0x000ee8000c1e1900 */
[----:B------:R-:W4:Y:S04]  /*0740*/  LDG.E R21, desc[UR10][R18.64+0x8] ;  /* 0x0000080a12157981 */ /* 0x000f28000c1e1900 */
[----:B------:R-:W5:Y:S04]  /*0750*/  LDG.E R22, desc[UR10][R18.64+0xc] ;  /* 0x00000c0a12167981 */ /* 0x000f68000c1e1900 */
[----:B------:R-:W5:Y:S04]  /*0760*/  LDG.E R7, desc[UR10][R18.64+0x10] ;  /* 0x0000100a12077981 */ /* 0x000f68000c1e1900 */
[----:B------:R-:W5:Y:S04]  /*0770*/  LDG.E R6, desc[UR10][R18.64+0x14] ;  /* 0x0000140a12067981 */ /* 0x000f68000c1e1900 */
[----:B------:R-:W5:Y:S04]  /*0780*/  LDG.E R5, desc[UR10][R18.64+0x18] ;  /* 0x0000180a12057981 */ /* 0x000f68000c1e1900 */
[----:B------:R-:W5:Y:S01]  /*0790*/  LDG.E R16, desc[UR10][R18.64+0x1c] ;  /* 0x00001c0a12107981 */ /* 0x000f62000c1e1900 */
[----:B------:R-:W0:Y:S01]  /*07a0*/  S2UR UR7, SR_CgaCtaId ;  /* 0x00000000000779c3 */ /* 0x000e220000008800 */
[----:B------:R-:W-:-:S02]  /*07b0*/  UMOV UR5, 0x400 ;  /* 0x0000040000057882 */ /* 0x000fc40000000000 */
[----:B0-----:R-:W-:-:S04]  /*07c0*/  ULEA UR5, UR7, UR5, 0x18 ;  /* 0x0000000507057291 */ /* 0x001fc8000f8ec0ff */
[----:B------:R-:W-:Y:S02]  /*07d0*/  ULEA UR5, UR4, UR5, 0x2 ;  /* 0x0000000504057291 */ /* 0x000fe4000f8e10ff */
[----:B------:R-:W-:-:S07]  /*07e0*/  UIADD3 UR4, UPT, UPT, UR4, 0x8, URZ ;  /* 0x0000000804047890 */ /* 0x000fce000fffe0ff */
[----:B------:R-:W2:Y:S04]  /*07f0*/  LDS.128 R8, [UR5] ;  /* 0x00000005ff087984 */ /* 0x000ea80008000c00 */
[----:B------:R-:W0:Y:S01]  /*0800*/  LDS.128 R12, [UR5+0x10] ;  /* 0x00001005ff0c7984 */ /* 0x000e220008000c00 */
[----:B--2---:R-:W-:-:S04]  /*0810*/  FADD R17, R17, -R8 ;  /* 0x8000000811117221 */ /* 0x004fc80000000000 */
[----:B------:R-:W-:Y:S01]  /*0820*/  FFMA R4, R17, R17, R4 ;  /* 0x0000001111047223 */ /* 0x000fe20000000004 */
[----:B---3--:R-:W-:Y:S01]  /*0830*/  FADD R9, R20, -R9 ;  /* 0x8000000914097221 */ /* 0x008fe20000000000 */
[----:B----4-:R-:W-:-:S03]  /*0840*/  FADD R21, R21, -R10 ;  /* 0x8000000a15157221 */ /* 0x010fc60000000000 */
[----:B------:R-:W-:Y:S01]  /*0850*/  FFMA R4, R9, R9, R4 ;  /* 0x0000000909047223 */ /* 0x000fe20000000004 */
[----:B-----5:R-:W-:-:S03]  /*0860*/  FADD R11, R22, -R11 ;  /* 0x8000000b160b7221 */ /* 0x020fc60000000000 */
[----:B------:R-:W-:Y:S01]  /*0870*/  FFMA R4, R21, R21, R4 ;  /* 0x0000001515047223 */ /* 0x000fe20000000004 */
[----:B0-----:R-:W-:-:S03]  /*0880*/  FADD R7, R7, -R12 ;  /* 0x8000000c07077221 */ /* 0x001fc60000000000 */
[----:B------:R-:W-:Y:S01]  /*0890*/  FFMA R4, R11, R11, R4 ;  /* 0x0000000b0b047223 */ /* 0x000fe20000000004 */
[----:B------:R-:W-:-:S03]  /*08a0*/  FADD R13, R6, -R13 ;  /* 0x8000000d060d7221 */ /* 0x000fc60000000000 */
[----:B------:R-:W-:Y:S01]  /*08b0*/  FFMA R4, R7, R7, R4 ;  /* 0x0000000707047223 */ /* 0x000fe20000000004 */
[----:B------:R-:W-:-:S03]  /*08c0*/  FADD R5, R5, -R14 ;  /* 0x8000000e05057221 */ /* 0x000fc60000000000 */
[----:B------:R-:W-:Y:S01]  /*08d0*/  FFMA R4, R13, R13, R4 ;  /* 0x0000000d0d047223 */ /* 0x000fe20000000004 */
[----:B------:R-:W-:-:S03]  /*08e0*/  FADD R15, R16, -R15 ;  /* 0x8000000f100f7221 */ /* 0x000fc60000000000 */
[----:B------:R-:W-:-:S04]  /*08f0*/  FFMA R4, R5, R5, R4 ;  /* 0x0000000505047223 */ /* 0x000fc80000000004 */
[----:B------:R-:W-:-:S07]  /*0900*/  FFMA R4, R15, R15, R4 ;  /* 0x0000000f0f047223 */ /* 0x000fce0000000004 */
.L_x_4:
        /* <DEDUP_REMOVED lines=13> */
[----:B------:R-:W5:Y:S01]  /*09e0*/  LDG.E R14, desc[UR10][R6.64+0xc] ;  /* 0x00000c0a060e7981 */ /* 0x000f62000c1e1900 */
[----:B------:R-:W0:Y:S01]  /*09f0*/  S2UR UR7, SR_CgaCtaId ;  /* 0x00000000000779c3 */ /* 0x000e220000008800 */
[----:B------:R-:W-:-:S02]  /*0a00*/  UMOV UR6, 0x400 ;  /* 0x0000040000067882 */ /* 0x000fc40000000000 */
[----:B0-----:R-:W-:-:S04]  /*0a10*/  ULEA UR6, UR7, UR6, 0x18 ;  /* 0x0000000607067291 */ /* 0x001fc8000f8ec0ff */
[----:B------:R-:W-:Y:S02]  /*0a20*/  ULEA UR6, UR4, UR6, 0x2 ;  /* 0x0000000604067291 */ /* 0x000fe4000f8e10ff */
[----:B------:R-:W-:-:S07]  /*0a30*/  UIADD3 UR4, UPT, UPT, UR4, 0x4, URZ ;  /* 0x0000000404047890 */ /* 0x000fce000fffe0ff */
[----:B------:R-:W2:Y:S02]  /*0a40*/  LDS.128 R8, [UR6] ;  /* 0x00000006ff087984 */ /* 0x000ea40008000c00 */
[----:B--2---:R-:W-:-:S04]  /*0a50*/  FADD R5, R5, -R8 ;  /* 0x8000000805057221 */ /* 0x004fc80000000000 */
[----:B------:R-:W-:Y:S01]  /*0a60*/  FFMA R4, R5, R5, R4 ;  /* 0x0000000505047223 */ /* 0x000fe20000000004 */
[----:B---3--:R-:W-:Y:S01]  /*0a70*/  FADD R9, R12, -R9 ;  /* 0x800000090c097221 */ /* 0x008fe20000000000 */
[----:B----4-:R-:W-:-:S03]  /*0a80*/  FADD R13, R13, -R10 ;  /* 0x8000000a0d0d7221 */ /* 0x010fc60000000000 */
[----:B------:R-:W-:Y:S01]  /*0a90*/  FFMA R4, R9, R9, R4 ;  /* 0x0000000909047223 */ /* 0x000fe20000000004 */
[----:B-----5:R-:W-:-:S03]  /*0aa0*/  FADD R11, R14, -R11 ;  /* 0x8000000b0e0b7221 */ /* 0x020fc60000000000 */
[----:B------:R-:W-:-:S04]  /*0ab0*/  FFMA R4, R13, R13, R4 ;  /* 0x0000000d0d047223 */ /* 0x000fc80000000004 */
[----:B------:R-:W-:-:S07]  /*0ac0*/  FFMA R4, R11, R11, R4 ;  /* 0x0000000b0b047223 */ /* 0x000fce0000000004 */
.L_x_5:
[----:B------:R-:W-:Y:S05]  /*0ad0*/  BRA.U !UP1, `(.L_x_1) ;  /* 0x0000000109587547 */ /* 0x000fea000b800000 */
[----:B------:R-:W0:Y:S01]  /*0ae0*/  S2UR UR7, SR_CgaCtaId ;  /* 0x00000000000779c3 */ /* 0x000e220000008800 */
[----:B------:R-:W1:Y:S01]  /*0af0*/  LDCU.64 UR8, c[0x0][0x380] ;  /* 0x00007000ff0877ac */ /* 0x000e620008000a00 */
[----:B------:R-:W-:Y:S01]  /*0b00*/  IADD3 R2, P0, PT, R2, UR4, RZ ;  /* 0x0000000402027c10 */ /* 0x000fe2000ff1e0ff */
[----:B------:R-:W-:-:S03]  /*0b10*/  UMOV UR6, 0x400 ;  /* 0x0000040000067882 */ /* 0x000fc60000000000 */
[----:B------:R-:W-:Y:S01]  /*0b20*/  IADD3.X R3, PT, PT, RZ, R3, RZ, P0, !PT ;  /* 0x00000003ff037210 */ /* 0x000fe200007fe4ff */
[----:B------:R-:W-:Y:S01]  /*0b30*/  UIADD3 UR5, UPT, UPT, -UR5, URZ, URZ ;  /* 0x000000ff05057290 */ /* 0x000fe2000fffe1ff */
[----:B-1----:R-:W-:-:S04]  /*0b40*/  LEA R6, P1, R2, UR8, 0x2 ;  /* 0x0000000802067c11 */ /* 0x002fc8000f8210ff */
[----:B------:R-:W-:Y:S01]  /*0b50*/  LEA.HI.X R7, R2, UR9, R3, 0x2, P1 ;  /* 0x0000000902077c11 */ /* 0x000fe200088f1403 */
[----:B0-----:R-:W-:-:S04]  /*0b60*/  ULEA UR6, UR7, UR6, 0x18 ;  /* 0x0000000607067291 */ /* 0x001fc8000f8ec0ff */
[----:B------:R-:W-:-:S12]  /*0b70*/  ULEA UR4, UR4, UR6, 0x2 ;  /* 0x0000000604047291 */ /* 0x000fd8000f8e10ff */
.L_x_6:
[----:B------:R-:W-:Y:S01]  /*0b80*/  MOV R2, R6 ;  /* 0x0000000600027202 */ /* 0x000fe20000000f00 */
[----:B------:R-:W0:Y:S01]  /*0b90*/  LDS R5, [UR4] ;  /* 0x00000004ff057984 */ /* 0x000e220008000800 */
[----:B------:R-:W-:-:S05]  /*0ba0*/  MOV R3, R7 ;  /* 0x0000000700037202 */ /* 0x000fca0000000f00 */
[----:B------:R-:W0:Y:S01]  /*0bb0*/  LDG.E R2, desc[UR10][R2.64] ;  /* 0x0000000a02027981 */ /* 0x000e22000c1e1900 */
[----:B------:R-:W-:Y:S01]  /*0bc0*/  UIADD3 UR5, UPT, UPT, UR5, 0x1, URZ ;  /* 0x0000000105057890 */ /* 0x000fe2000fffe0ff */
[----:B------:R-:W-:Y:S01]  /*0bd0*/  IADD3 R6, P0, PT, R6, 0x4, RZ ;  /* 0x0000000406067810 */ /* 0x000fe20007f1e0ff */
[----:B------:R-:W-:Y:S02]  /*0be0*/  UIADD3 UR4, UPT, UPT, UR4, 0x4, URZ ;  /* 0x0000000404047890 */ /* 0x000fe4000fffe0ff */
[----:B------:R-:W-:Y:S01]  /*0bf0*/  UISETP.NE.AND UP0, UPT, UR5, URZ, UPT ;  /* 0x000000ff0500728c */ /* 0x000fe2000bf05270 */
[----:B------:R-:W-:Y:S01]  /*0c00*/  IADD3.X R7, PT, PT, RZ, R7, RZ, P0, !PT ;  /* 0x00000007ff077210 */ /* 0x000fe200007fe4ff */
[----:B0-----:R-:W-:-:S04]  /*0c10*/  FADD R5, R2, -R5 ;  /* 0x8000000502057221 */ /* 0x001fc80000000000 */
[----:B------:R-:W-:-:S03]  /*0c20*/  FFMA R4, R5, R5, R4 ;  /* 0x0000000505047223 */ /* 0x000fc60000000004 */
[----:B------:R-:W-:Y:S05]  /*0c30*/  BRA.U UP0, `(.L_x_6) ;  /* 0xfffffffd00d07547 */ /* 0x000fea000b83ffff */
.L_x_1:
[----:B0-----:R-:W0:Y:S02]  /*0c40*/  LDC.64 R2, c[0x0][0x390] ;  /* 0x0000e400ff027b82 */ /* 0x001e240000000a00 */
[----:B0-----:R-:W-:-:S05]  /*0c50*/  IMAD.WIDE R2, R0, 0x4, R2 ;  /* 0x0000000400027825 */ /* 0x001fca00078e0202 */
[----:B------:R-:W-:Y:S01]  /*0c60*/  STG.E desc[UR10][R2.64], R4 ;  /* 0x0000000402007986 */ /* 0x000fe2000c10190a */
[----:B------:R-:W-:Y:S05]  /*0c70*/  EXIT ;  /* 0x000000000000794d */ /* 0x000fea0003800000 */
.L_x_7:
        /* <DEDUP_REMOVED lines=16> */
.L_x_50:


//--------------------- .text._Z13select_kernelPfS_Piii --------------------------
	.section	.text._Z13select_kernelPfS_Piii,"ax",@progbits
	.align	128
        .global         _Z13select_kernelPfS_Piii
        .type           _Z13select_kernelPfS_Piii,@function
        .size           _Z13select_kernelPfS_Piii,(.L_x_51 - _Z13select_kernelPfS_Piii)
        .other          _Z13select_kernelPfS_Piii,@"STO_CUDA_ENTRY STV_DEFAULT"
_Z13select_kernelPfS_Piii:
.text._Z13select_kernelPfS_Piii:
[----:B------:R-:W0:Y:S01]  /*0000*/  LDC R1, c[0x0][0x37c] ;  /* 0x0000df00ff017b82 */ /* 0x000e220000000800 */
[----:B------:R-:W1:Y:S07]  /*0010*/  S2R R3, SR_CTAID.X ;  /* 0x0000000000037919 */ /* 0x000e6e0000002500 */
[----:B------:R-:W2:Y:S01]  /*0020*/  LDC.64 R4, c[0x0][0x380] ;  /* 0x0000e000ff047b82 */ /* 0x000ea20000000a00 */
[----:B------:R-:W1:Y:S01]  /*0030*/  LDCU UR8, c[0x0][0x360] ;  /* 0x00006c00ff0877ac */ /* 0x000e620008000800 */
[----:B0-----:R-:W-:Y:S01]  /*0040*/  IADD3 R1, PT, PT, R1, -0x40, RZ ;  /* 0xffffffc001017810 */ /* 0x001fe20007ffe0ff */
[----:B------:R-:W1:Y:S01]  /*0050*/  S2R R9, SR_TID.X ;  /* 0x0000000000097919 */ /* 0x000e620000002100 */
[----:B------:R-:W0:Y:S04]  /*0060*/  LDCU.64 UR6, c[0x0][0x358] ;  /* 0x00006b00ff0677ac */ /* 0x000e280008000a00 */
[----:B------:R-:W-:Y:S08]  /*0070*/  BAR.SYNC.DEFER_BLOCKING 0x0 ;  /* 0x0000000000007b1d */ /* 0x000ff00000010000 */
[----:B------:R-:W3:Y:S08]  /*0080*/  S2UR UR5, SR_CgaCtaId ;  /* 0x00000000000579c3 */ /* 0x000ef00000008800 */
[----:B------:R-:W4:Y:S01]  /*0090*/  LDC R0, c[0x0][0x39c] ;  /* 0x0000e700ff007b82 */ /* 0x000f220000000800 */
[----:B-1----:R-:W-:-:S04]  /*00a0*/  IMAD R7, R3, UR8, R9 ;  /* 0x0000000803077c24 */ /* 0x002fc8000f8e0209 */
[----:B--2---:R-:W-:-:S06]  /*00b0*/  IMAD.WIDE R4, R7, 0x4, R4 ;  /* 0x0000000407047825 */ /* 0x004fcc00078e0204 */
[----:B0-----:R-:W2:Y:S01]  /*00c0*/  LDG.E R4, desc[UR6][R4.64] ;  /* 0x0000000604047981 */ /* 0x001ea2000c1e1900 */
[----:B------:R-:W-:Y:S01]  /*00d0*/  UMOV UR4, 0x400 ;  /* 0x0000040000047882 */ /* 0x000fe20000000000 */
[----:B----4-:R-:W-:Y:S01]  /*00e0*/  ISETP.GE.AND P0, PT, R0, 0x1, PT ;  /* 0x000000010000780c */ /* 0x010fe20003f06270 */
[----:B---3--:R-:W-:Y:S01]  /*00f0*/  ULEA UR4, UR5, UR4, 0x18 ;  /* 0x0000000405047291 */ /* 0x008fe2000f8ec0ff */
[----:B------:R-:W-:-:S05]  /*0100*/  IADD3 R2, PT, PT, R1, 0x20, RZ ;  /* 0x0000002001027810 */ /* 0x000fca0007ffe0ff */
[----:B------:R-:W-:-:S04]  /*0110*/  MOV R6, UR4 ;  /* 0x0000000400067c02 */ /* 0x000fc80008000f00 */
[----:B------:R-:W-:-:S05]  /*0120*/  LEA R8, R9, R6, 0x2 ;  /* 0x0000000609087211 */ /* 0x000fca00078e10ff */
[----:B------:R0:W-:Y:S04]  /*0130*/  STS [R8+0x800], R7 ;  /* 0x0008000708007388 */ /* 0x0001e80000000800 */
[----:B--2---:R0:W-:Y:S01]  /*0140*/  STS [R8], R4 ;  /* 0x0000000408007388 */ /* 0x0041e20000000800 */
[----:B------:R-:W-:Y:S06]  /*0150*/  BAR.SYNC.DEFER_BLOCKING 0x0 ;  /* 0x0000000000007b1d */ /* 0x000fec0000010000 */
[----:B------:R-:W-:Y:S05]  /*0160*/  @!P0 BRA `(.L_x_8) ;  /* 0x0000000000b48947 */ /* 0x000fea0003800000 */
[----:B0-----:R-:W-:-:S07]  /*0170*/  HFMA2 R4, -RZ, RZ, 0, 0 ;  /* 0x00000000ff047431 */ /* 0x001fce00000001ff */
.L_x_15:
[----:B------:R-:W-:-:S09]  /*0180*/  UISETP.GE.U32.AND UP0, UPT, UR8, 0x2, UPT ;  /* 0x000000020800788c */ /* 0x000fd2000bf06070 */
[----:B------:R-:W-:Y:S05]  /*0190*/  BRA.U !UP0, `(.L_x_9) ;  /* 0x0000000108547547 */ /* 0x000fea000b800000 */
[----:B------:R-:W-:-:S05]  /*01a0*/  UMOV UR4, 0x1 ;  /* 0x0000000100047882 */ /* 0x000fca0000000000 */
.L_x_12:
[----:B------:R-:W-:Y:S01]  /*01b0*/  MOV R7, UR4 ;  /* 0x0000000400077c02 */ /* 0x000fe20008000f00 */
[----:B------:R-:W-:Y:S01]  /*01c0*/  USHF.L.U32 UR4, UR4, 0x1, URZ ;  /* 0x0000000104047899 */ /* 0x000fe200080006ff */
[----:B------:R-:W-:Y:S05]  /*01d0*/  BSSY.RECONVERGENT B0, `(.L_x_10) ;  /* 0x000000f000007945 */ /* 0x000fea0003800200 */
[----:B0-----:R-:W-:-:S05]  /*01e0*/  IMAD R5, R9, UR4, RZ ;  /* 0x0000000409057c24 */ /* 0x001fca000f8e02ff */
[----:B------:R-:W-:-:S13]  /*01f0*/  ISETP.GE.U32.AND P0, PT, R5, UR8, PT ;  /* 0x0000000805007c0c */ /* 0x000fda000bf06070 */
[----:B------:R-:W-:Y:S05]  /*0200*/  @P0 BRA `(.L_x_11) ;  /* 0x00000000002c0947 */ /* 0x000fea0003800000 */
[----:B------:R-:W-:-:S04]  /*0210*/  LEA R8, R5, R6, 0x2 ;  /* 0x0000000605087211 */ /* 0x000fc800078e10ff */
[----:B------:R-:W-:Y:S02]  /*0220*/  LEA R10, R7, R8, 0x2 ;  /* 0x00000008070a7211 */ /* 0x000fe400078e10ff */
[----:B------:R-:W-:Y:S04]  /*0230*/  LDS R7, [R8] ;  /* 0x0000000008077984 */ /* 0x000fe80000000800 */
[----:B------:R-:W0:Y:S02]  /*0240*/  LDS R11, [R10] ;  /* 0x000000000a0b7984 */ /* 0x000e240000000800 */
[----:B0-----:R-:W-:-:S13]  /*0250*/  FSETP.GT.AND P0, PT, R7, R11, PT ;  /* 0x0000000b0700720b */ /* 0x001fda0003f04000 */
[----:B------:R-:W-:Y:S04]  /*0260*/  @P0 STS [R8], R11 ;  /* 0x0000000b08000388 */ /* 0x000fe80000000800 */
[----:B------:R-:W-:Y:S04]  /*0270*/  @P0 STS [R10], R7 ;  /* 0x000000070a000388 */ /* 0x000fe80000000800 */
[----:B------:R-:W0:Y:S04]  /*0280*/  @P0 LDS R5, [R10+0x800] ;  /* 0x000800000a050984 */ /* 0x000e280000000800 */
[----:B------:R-:W1:Y:S04]  /*0290*/  @P0 LDS R0, [R8+0x800] ;  /* 0x0008000008000984 */ /* 0x000e680000000800 */
[----:B0-----:R0:W-:Y:S04]  /*02a0*/  @P0 STS [R8+0x800], R5 ;  /* 0x0008000508000388 */ /* 0x0011e80000000800 */
[----:B-1----:R0:W-:Y:S02]  /*02b0*/  @P0 STS [R10+0x800], R0 ;  /* 0x000800000a000388 */ /* 0x0021e40000000800 */
.L_x_11:
[----:B------:R-:W-:Y:S05]  /*02c0*/  BSYNC.RECONVERGENT B0 ;  /* 0x0000000000007941 */ /* 0x000fea0003800200 */
.L_x_10:
[----:B------:R-:W-:-:S09]  /*02d0*/  UISETP.GE.U32.AND UP0, UPT, UR4, UR8, UPT ;  /* 0x000000080400728c */ /* 0x000fd2000bf06070 */
[----:B------:R-:W-:Y:S05]  /*02e0*/  BRA.U !UP0, `(.L_x_12) ;  /* 0xfffffffd08b07547 */ /* 0x000fea000b83ffff */
.L_x_9:
[----:B------:R-:W-:Y:S01]  /*02f0*/  BAR.SYNC.DEFER_BLOCKING 0x0 ;  /* 0x0000000000007b1d */ /* 0x000fe20000010000 */
[----:B------:R-:W-:-:S05]  /*0300*/  ISETP.NE.AND P0, PT, R9, RZ, PT ;  /* 0x000000ff0900720c */ /* 0x000fca0003f05270 */
[----:B------:R-:W-:Y:S08]  /*0310*/  BSSY.RECONVERGENT B0, `(.L_x_13) ;  /* 0x000000d000007945 */ /* 0x000ff00003800200 */
[----:B------:R-:W-:Y:S05]  /*0320*/  @P0 BRA `(.L_x_14) ;  /* 0x00000000002c0947 */ /* 0x000fea0003800000 */
[----:B------:R-:W1:Y:S01]  /*0330*/  S2UR UR5, SR_CgaCtaId ;  /* 0x00000000000579c3 */ /* 0x000e620000008800 */
[----:B------:R-:W-:Y:S01]  /*0340*/  UMOV UR4, 0x400 ;  /* 0x0000040000047882 */ /* 0x000fe20000000000 */
[----:B0-----:R-:W-:Y:S02]  /*0350*/  LEA R5, R4, R1, 0x2 ;  /* 0x0000000104057211 */ /* 0x001fe400078e10ff */
[----:B------:R-:W-:Y:S01]  /*0360*/  MOV R7, 0x7f7fffff ;  /* 0x7f7fffff00077802 */ /* 0x000fe20000000f00 */
[----:B-1----:R-:W-:-:S06]  /*0370*/  ULEA UR4, UR5, UR4, 0x18 ;  /* 0x0000000405047291 */ /* 0x002fcc000f8ec0ff */
[----:B------:R-:W-:-:S05]  /*0380*/  MOV R6, UR4 ;  /* 0x0000000400067c02 */ /* 0x000fca0008000f00 */
[----:B------:R-:W0:Y:S04]  /*0390*/  LDS R0, [R6] ;  /* 0x0000000006007984 */ /* 0x000e280000000800 */
[----:B------:R-:W1:Y:S04]  /*03a0*/  LDS R8, [R6+0x800] ;  /* 0x0008000006087984 */ /* 0x000e680000000800 */
[----:B------:R2:W-:Y:S04]  /*03b0*/  STS [R6], R7 ;  /* 0x0000000706007388 */ /* 0x0005e80000000800 */
[----:B0-----:R2:W-:Y:S04]  /*03c0*/  STL [R5], R0 ;  /* 0x0000000005007387 */ /* 0x0015e80000100800 */
[----:B-1----:R2:W-:Y:S02]  /*03d0*/  STL [R5+0x20], R8 ;  /* 0x0000200805007387 */ /* 0x0025e40000100800 */
.L_x_14:
[----:B------:R-:W-:Y:S05]  /*03e0*/  BSYNC.RECONVERGENT B0 ;  /* 0x0000000000007941 */ /* 0x000fea0003800200 */
.L_x_13:
[----:B0-2---:R-:W0:Y:S01]  /*03f0*/  LDC R0, c[0x0][0x39c] ;  /* 0x0000e700ff007b82 */ /* 0x005e220000000800 */
[----:B------:R-:W-:-:S07]  /*0400*/  IADD3 R4, PT, PT, R4, 0x1, RZ ;  /* 0x0000000104047810 */ /* 0x000fce0007ffe0ff */
[----:B------:R-:W-:Y:S01]  /*0410*/  BAR.SYNC.DEFER_BLOCKING 0x0 ;  /* 0x0000000000007b1d */ /* 0x000fe20000010000 */
[----:B0-----:R-:W-:-:S13]  /*0420*/  ISETP.NE.AND P0, PT, R4, R0, PT ;  /* 0x000000000400720c */ /* 0x001fda0003f05270 */
[----:B------:R-:W-:Y:S05]  /*0430*/  @P0 BRA `(.L_x_15) ;  /* 0xfffffffc00500947 */ /* 0x000fea000383ffff */
.L_x_8:
[----:B------:R-:W-:-:S04]  /*0440*/  ISETP.GE.AND P0, PT, R0, 0x1, PT ;  /* 0x000000010000780c */ /* 0x000fc80003f06270 */
[----:B------:R-:W-:-:S13]  /*0450*/  ISETP.NE.OR P0, PT, R9, RZ, !P0 ;  /* 0x000000ff0900720c */ /* 0x000fda0004705670 */
[----:B------:R-:W-:Y:S05]  /*0460*/  @P0 EXIT ;  /* 0x000000000000094d */ /* 0x000fea0003800000 */
[C---:B------:R-:W-:Y:S01]  /*0470*/  ISETP.GE.U32.AND P1, PT, R0.reuse, 0x10, PT ;  /* 0x000000100000780c */ /* 0x040fe20003f26070 */
[----:B------:R-:W-:Y:S01]  /*0480*/  HFMA2 R20, -RZ, RZ, 0, 0 ;  /* 0x00000000ff147431 */ /* 0x000fe200000001ff */
[----:B------:R-:W-:-:S04]  /*0490*/  LOP3.LUT R23, R0, 0xf, RZ, 0xc0, !PT ;  /* 0x0000000f00177812 */ /* 0x000fc800078ec0ff */
[----:B------:R-:W-:-:S07]  /*04a0*/  ISETP.NE.AND P0, PT, R23, RZ, PT ;  /* 0x000000ff1700720c */ /* 0x000fce0003f05270 */
[----:B------:R-:W-:Y:S06]  /*04b0*/  @!P1 BRA `(.L_x_16) ;  /* 0x0000000400789947 */ /* 0x000fec0003800000 */
[----:B------:R-:W-:Y:S02]  /*04c0*/  LOP3.LUT R20, R0, 0x7ffffff0, RZ, 0xc0, !PT ;  /* 0x7ffffff000147812 */ /* 0x000fe400078ec0ff */
[----:B------:R-:W-:-:S07]  /*04d0*/  MOV R22, RZ ;  /* 0x000000ff00167202 */ /* 0x000fce0000000f00 */
.L_x_17:
[----:B------:R-:W-:Y:S01]  /*04e0*/  LEA R24, R22, R1, 0x2 ;  /* 0x0000000116187211 */ /* 0x000fe200078e10ff */
[----:B-1----:R-:W1:Y:S04]  /*04f0*/  LDC.64 R28, c[0x0][0x388] ;  /* 0x0000e200ff1c7b82 */ /* 0x002e680000000a00 */
[----:B------:R-:W2:Y:S04]  /*0500*/  LDL.128 R12, [R24] ;  /* 0x00000000180c7983 */ /* 0x000ea80000100c00 */
[----:B0-----:R-:W3:Y:S01]  /*0510*/  LDL.128 R4, [R24+0x20] ;  /* 0x0000200018047983 */ /* 0x001ee20000100c00 */
[----:B------:R-:W0:Y:S01]  /*0520*/  LDC.64 R26, c[0x0][0x390] ;  /* 0x0000e400ff1a7b82 */ /* 0x000e220000000a00 */
[----:B------:R-:W-:-:S05]  /*0530*/  IMAD R21, R3, R0, R22 ;  /* 0x0000000003157224 */ /* 0x000fca00078e0216 */
[C---:B------:R-:W-:Y:S01]  /*0540*/  IADD3 R17, PT, PT, R21.reuse, 0x1, RZ ;  /* 0x0000000115117810 */ /* 0x040fe20007ffe0ff */
[----:B-1----:R-:W-:-:S04]  /*0550*/  IMAD.WIDE.U32 R10, R21, 0x4, R28 ;  /* 0x00000004150a7825 */ /* 0x002fc800078e001c */
[----:B0-----:R-:W-:Y:S01]  /*0560*/  IMAD.WIDE.U32 R8, R21, 0x4, R26 ;  /* 0x0000000415087825 */ /* 0x001fe200078e001a */
[----:B--2---:R0:W-:Y:S04]  /*0570*/  STG.E desc[UR6][R10.64], R12 ;  /* 0x0000000c0a007986 */ /* 0x0041e8000c101906 */
[----:B---3--:R1:W-:Y:S01]  /*0580*/  STG.E desc[UR6][R8.64], R4 ;  /* 0x0000000408007986 */ /* 0x0083e2000c101906 */
[----:B0-----:R-:W-:Y:S01]  /*0590*/  IMAD.WIDE.U32 R10, R17, 0x4, R28 ;  /* 0x00000004110a7825 */ /* 0x001fe200078e001c */
[----:B------:R-:W-:-:S03]  /*05a0*/  IADD3 R12, PT, PT, R21, 0x2, RZ ;  /* 0x00000002150c7810 */ /* 0x000fc60007ffe0ff */
[----:B-1----:R-:W-:Y:S01]  /*05b0*/  IMAD.WIDE.U32 R8, R17, 0x4, R26 ;  /* 0x0000000411087825 */ /* 0x002fe200078e001a */
[----:B------:R-:W-:Y:S04]  /*05c0*/  STG.E desc[UR6][R10.64], R13 ;  /* 0x0000000d0a007986 */ /* 0x000fe8000c101906 */
[----:B------:R0:W-:Y:S04]  /*05d0*/  STG.E desc[UR6][R8.64], R5 ;  /* 0x0000000508007986 */ /* 0x0001e8000c101906 */
[----:B------:R-:W2:Y:S01]  /*05e0*/  LDL.128 R16, [R24+0x10] ;  /* 0x0000100018107983 */ /* 0x000ea20000100c00 */
[----:B0-----:R-:W-:-:S05]  /*05f0*/  IMAD.WIDE.U32 R8, R12, 0x4, R28 ;  /* 0x000000040c087825 */ /* 0x001fca00078e001c */
[----:B------:R0:W-:Y:S04]  /*0600*/  STG.E desc[UR6][R8.64], R14 ;  /* 0x0000000e08007986 */ /* 0x0001e8000c101906 */
[----:B0-----:R-:W3:Y:S01]  /*0610*/  LDL.128 R8, [R24+0x30] ;  /* 0x0000300018087983 */ /* 0x001ee20000100c00 */
[----:B------:R-:W-:Y:S01]  /*0620*/  IMAD.WIDE.U32 R12, R12, 0x4, R26 ;  /* 0x000000040c0c7825 */ /* 0x000fe200078e001a */
[----:B------:R-:W-:-:S04]  /*0630*/  IADD3 R25, PT, PT, R21, 0x3, RZ ;  /* 0x0000000315197810 */ /* 0x000fc80007ffe0ff */
[----:B------:R0:W-:Y:S02]  /*0640*/  STG.E desc[UR6][R12.64], R6 ;  /* 0x000000060c007986 */ /* 0x0001e4000c101906 */
[----:B0-----:R-:W-:-:S05]  /*0650*/  IMAD.WIDE.U32 R12, R25, 0x4, R28 ;  /* 0x00000004190c7825 */ /* 0x001fca00078e001c */
[----:B------:R0:W-:Y:S02]  /*0660*/  STG.E desc[UR6][R12.64], R15 ;  /* 0x0000000f0c007986 */ /* 0x0001e4000c101906 */
[----:B0-----:R-:W-:Y:S01]  /*0670*/  IMAD.WIDE.U32 R12, R25, 0x4, R26 ;  /* 0x00000004190c7825 */ /* 0x001fe200078e001a */
[C---:B------:R-:W-:Y:S02]  /*0680*/  IADD3 R25, PT, PT, R21.reuse, 0x4, RZ ;  /* 0x0000000415197810 */ /* 0x040fe40007ffe0ff */
[----:B------:R-:W-:Y:S02]  /*0690*/  IADD3 R15, PT, PT, R21, 0x6, RZ ;  /* 0x00000006150f7810 */ /* 0x000fe40007ffe0ff */
[----:B------:R0:W-:Y:S02]  /*06a0*/  STG.E desc[UR6][R12.64], R7 ;  /* 0x000000070c007986 */ /* 0x0001e4000c101906 */
[----:B0-----:R-:W-:-:S05]  /*06b0*/  IMAD.WIDE.U32 R12, R25, 0x4, R28 ;  /* 0x00000004190c7825 */ /* 0x001fca00078e001c */
[----:B--2---:R0:W-:Y:S02]  /*06c0*/  STG.E desc[UR6][R12.64], R16 ;  /* 0x000000100c007986 */ /* 0x0041e4000c101906 */
[----:B0-----:R-:W-:Y:S01]  /*06d0*/  IMAD.WIDE.U32 R12, R25, 0x4, R26 ;  /* 0x00000004190c7825 */ /* 0x001fe200078e001a */
[----:B------:R-:W-:-:S04]  /*06e0*/  IADD3 R25, PT, PT, R21, 0x5, RZ ;  /* 0x0000000515197810 */ /* 0x000fc80007ffe0ff */
[----:B---3--:R0:W-:Y:S02]  /*06f0*/  STG.E desc[UR6][R12.64], R8 ;  /* 0x000000080c007986 */ /* 0x0081e4000c101906 */
[----:B0-----:R-:W-:-:S05]  /*0700*/  IMAD.WIDE.U32 R12, R25, 0x4, R28 ;  /* 0x00000004190c7825 */ /* 0x001fca00078e001c */
[----:B------:R0:W-:Y:S02]  /*0710*/  STG.E desc[UR6][R12.64], R17 ;  /* 0x000000110c007986 */ /* 0x0001e4000c101906 */
[----:B0-----:R-:W-:Y:S01]  /*0720*/  IMAD.WIDE.U32 R12, R25, 0x4, R26 ;  /* 0x00000004190c7825 */ /* 0x001fe200078e001a */
[----:B------:R-:W-:-:S04]  /*0730*/  IADD3 R25, PT, PT, R21, 0x8, RZ ;  /* 0x0000000815197810 */ /* 0x000fc80007ffe0ff */
[----:B------:R0:W-:Y:S02]  /*0740*/  STG.E desc[UR6][R12.64], R9 ;  /* 0x000000090c007986 */ /* 0x0001e4000c101906 */
[----:B0-----:R-:W-:-:S05]  /*0750*/  IMAD.WIDE.U32 R12, R15, 0x4, R28 ;  /* 0x000000040f0c7825 */ /* 0x001fca00078e001c */
[----:B------:R0:W-:Y:S02]  /*0760*/  STG.E desc[UR6][R12.64], R18 ;  /* 0x000000120c007986 */ /* 0x0001e4000c101906 */
[----:B0-----:R-:W-:Y:S01]  /*0770*/  IMAD.WIDE.U32 R12, R15, 0x4, R26 ;  /* 0x000000040f0c7825 */ /* 0x001fe200078e001a */
[----:B------:R-:W-:-:S04]  /*0780*/  IADD3 R15, PT, PT, R21, 0x7, RZ ;  /* 0x00000007150f7810 */ /* 0x000fc80007ffe0ff */
[----:B------:R0:W-:Y:S02]  /*0790*/  STG.E desc[UR6][R12.64], R10 ;  /* 0x0000000a0c007986 */ /* 0x0001e4000c101906 */
[----:B0-----:R-:W-:-:S04]  /*07a0*/  IMAD.WIDE.U32 R12, R15, 0x4, R28 ;  /* 0x000000040f0c7825 */ /* 0x001fc800078e001c */
[----:B------:R-:W-:Y:S01]  /*07b0*/  IMAD.WIDE.U32 R14, R15, 0x4, R26 ;  /* 0x000000040f0e7825 */ /* 0x000fe200078e001a */
[----:B------:R0:W-:Y:S04]  /*07c0*/  STG.E desc[UR6][R12.64], R19 ;  /* 0x000000130c007986 */ /* 0x0001e8000c101906 */
[----:B------:R-:W-:Y:S01]  /*07d0*/  STG.E desc[UR6][R14.64], R11 ;  /* 0x0000000b0e007986 */ /* 0x000fe2000c101906 */
[----:B0-----:R-:W-:-:S03]  /*07e0*/  IMAD.WIDE.U32 R12, R25, 0x4, R28 ;  /* 0x00000004190c7825 */ /* 0x001fc600078e001c */
[----:B------:R-:W2:Y:S04]  /*07f0*/  LDL.128 R16, [R24+0x50] ;  /* 0x0000500018107983 */ /* 0x000ea80000100c00 */
[----:B------:R0:W-:Y:S04]  /*0800*/  STG.E desc[UR6][R12.64], R4 ;  /* 0x000000040c007986 */ /* 0x0001e8000c101906 */
[----:B0-----:R0:W3:Y:S01]  /*0810*/  LDL.128 R12, [R24+0x40] ;  /* 0x00004000180c7983 */ /* 0x0010e20000100c00 */
[----:B------:R-:W-:Y:S01]  /*0820*/  IADD3 R4, PT, PT, R21, 0x9, RZ ;  /* 0x0000000915047810 */ /* 0x000fe20007ffe0ff */
[----:B0-----:R-:W-:Y:S01]  /*0830*/  IMAD.WIDE.U32 R24, R25, 0x4, R26 ;  /* 0x0000000419187825 */ /* 0x001fe200078e001a */
[----:B------:R-:W-:-:S04]  /*0840*/  IADD3 R22, PT, PT, R22, 0x10, RZ ;  /* 0x0000001016167810 */ /* 0x000fc80007ffe0ff */
[----:B------:R-:W-:Y:S01]  /*0850*/  ISETP.NE.AND P1, PT, R22, R20, PT ;  /* 0x000000141600720c */ /* 0x000fe20003f25270 */
[----:B---3--:R0:W-:Y:S02]  /*0860*/  STG.E desc[UR6][R24.64], R12 ;  /* 0x0000000c18007986 */ /* 0x0081e4000c101906 */
[----:B0-----:R-:W-:-:S05]  /*0870*/  IMAD.WIDE.U32 R24, R4, 0x4, R28 ;  /* 0x0000000404187825 */ /* 0x001fca00078e001c */
[----:B------:R0:W-:Y:S02]  /*0880*/  STG.E desc[UR6][R24.64], R5 ;  /* 0x0000000518007986 */ /* 0x0001e4000c101906 */
[----:B0-----:R-:W-:-:S05]  /*0890*/  IMAD.WIDE.U32 R4, R4, 0x4, R26 ;  /* 0x0000000404047825 */ /* 0x001fca00078e001a */
[----:B------:R0:W-:Y:S02]  /*08a0*/  STG.E desc[UR6][R4.64], R13 ;  /* 0x0000000d04007986 */ /* 0x0001e4000c101906 */
[----:B0-----:R-:W-:-:S05]  /*08b0*/  IADD3 R13, PT, PT, R21, 0xa, RZ ;  /* 0x0000000a150d7810 */ /* 0x001fca0007ffe0ff */
[----:B------:R-:W-:-:S05]  /*08c0*/  IMAD.WIDE.U32 R4, R13, 0x4, R28 ;  /* 0x000000040d047825 */ /* 0x000fca00078e001c */
[----:B------:R0:W-:Y:S01]  /*08d0*/  STG.E desc[UR6][R4.64], R6 ;  /* 0x0000000604007986 */ /* 0x0001e2000c101906 */
[----:B------:R-:W-:Y:S01]  /*08e0*/  IADD3 R25, PT, PT, R21, 0xc, RZ ;  /* 0x0000000c15197810 */ /* 0x000fe20007ffe0ff */
[----:B0-----:R-:W-:Y:S01]  /*08f0*/  IMAD.WIDE.U32 R4, R13, 0x4, R26 ;  /* 0x000000040d047825 */ /* 0x001fe200078e001a */
[----:B------:R-:W-:-:S04]  /*0900*/  IADD3 R13, PT, PT, R21, 0xb, RZ ;  /* 0x0000000b150d7810 */ /* 0x000fc80007ffe0ff */
[----:B------:R0:W-:Y:S01]  /*0910*/  STG.E desc[UR6][R4.64], R14 ;  /* 0x0000000e04007986 */ /* 0x0001e2000c101906 */
[----:B------:R-:W-:Y:S01]  /*0920*/  IADD3 R24, PT, PT, R21, 0xd, RZ ;  /* 0x0000000d15187810 */ /* 0x000fe20007ffe0ff */
[----:B0-----:R-:W-:-:S05]  /*0930*/  IMAD.WIDE.U32 R4, R13, 0x4, R28 ;  /* 0x000000040d047825 */ /* 0x001fca00078e001c */
[----:B------:R0:W-:Y:S02]  /*0940*/  STG.E desc[UR6][R4.64], R7 ;  /* 0x0000000704007986 */ /* 0x0001e4000c101906 */
[----:B0-----:R-:W-:-:S04]  /*0950*/  IMAD.WIDE.U32 R4, R13, 0x4, R26 ;  /* 0x000000040d047825 */ /* 0x001fc800078e001a */
[C---:B------:R-:W-:Y:S01]  /*0960*/  IMAD.WIDE.U32 R12, R25.reuse, 0x4, R28 ;  /* 0x00000004190c7825 */ /* 0x040fe200078e001c */
[----:B------:R0:W-:Y:S03]  /*0970*/  STG.E desc[UR6][R4.64], R15 ;  /* 0x0000000f04007986 */ /* 0x0001e6000c101906 */
[----:B------:R-:W-:Y:S01]  /*0980*/  IMAD.WIDE.U32 R6, R25, 0x4, R26 ;  /* 0x0000000419067825 */ /* 0x000fe200078e001a */
[C---:B------:R-:W-:Y:S01]  /*0990*/  IADD3 R25, PT, PT, R21.reuse, 0xe, RZ ;  /* 0x0000000e15197810 */ /* 0x040fe20007ffe0ff */
[----:B------:R-:W-:Y:S01]  /*09a0*/  STG.E desc[UR6][R12.64], R8 ;  /* 0x000000080c007986 */ /* 0x000fe2000c101906 */
[----:B------:R-:W-:Y:S01]  /*09b0*/  IADD3 R21, PT, PT, R21, 0xf, RZ ;  /* 0x0000000f15157810 */ /* 0x000fe20007ffe0ff */
[----:B0-----:R-:W-:Y:S02]  /*09c0*/  IMAD.WIDE.U32 R4, R24, 0x4, R28 ;  /* 0x0000000418047825 */ /* 0x001fe400078e001c */
[----:B--2---:R0:W-:Y:S04]  /*09d0*/  STG.E desc[UR6][R6.64], R16 ;  /* 0x0000001006007986 */ /* 0x0041e8000c101906 */
[----:B------:R1:W-:Y:S01]  /*09e0*/  STG.E desc[UR6][R4.64], R9 ;  /* 0x0000000904007986 */ /* 0x0003e2000c101906 */
[----:B0-----:R-:W-:-:S04]  /*09f0*/  IMAD.WIDE.U32 R6, R25, 0x4, R26 ;  /* 0x0000000419067825 */ /* 0x001fc800078e001a */
[----:B-1----:R-:W-:-:S04]  /*0a00*/  IMAD.WIDE.U32 R8, R24, 0x4, R26 ;  /* 0x0000000418087825 */ /* 0x002fc800078e001a */
[--C-:B------:R-:W-:Y:S01]  /*0a10*/  IMAD.WIDE.U32 R4, R25, 0x4, R28.reuse ;  /* 0x0000000419047825 */ /* 0x100fe200078e001c */
[----:B------:R1:W-:Y:S03]  /*0a20*/  STG.E desc[UR6][R8.64], R17 ;  /* 0x0000001108007986 */ /* 0x0003e6000c101906 */
[C---:B------:R-:W-:Y:S01]  /*0a30*/  IMAD.WIDE.U32 R28, R21.reuse, 0x4, R28 ;  /* 0x00000004151c7825 */ /* 0x040fe200078e001c */
[----:B------:R1:W-:Y:S03]  /*0a40*/  STG.E desc[UR6][R4.64], R10 ;  /* 0x0000000a04007986 */ /* 0x0003e6000c101906 */
[----:B------:R-:W-:Y:S01]  /*0a50*/  IMAD.WIDE.U32 R26, R21, 0x4, R26 ;  /* 0x00000004151a7825 */ /* 0x000fe200078e001a */
[----:B------:R1:W-:Y:S04]  /*0a60*/  STG.E desc[UR6][R6.64], R18 ;  /* 0x0000001206007986 */ /* 0x0003e8000c101906 */
[----:B------:R1:W-:Y:S04]  /*0a70*/  STG.E desc[UR6][R28.64], R11 ;  /* 0x0000000b1c007986 */ /* 0x0003e8000c101906 */
[----:B------:R1:W-:Y:S01]  /*0a80*/  STG.E desc[UR6][R26.64], R19 ;  /* 0x000000131a007986 */ /* 0x0003e2000c101906 */
[----:B------:R-:W-:Y:S05]  /*0a90*/  @P1 BRA `(.L_x_17) ;  /* 0xfffffff800901947 */ /* 0x000fea000383ffff */
.L_x_16:
[----:B------:R-:W-:Y:S05]  /*0aa0*/  @!P0 EXIT ;  /* 0x000000000000894d */ /* 0x000fea0003800000 */
[----:B------:R-:W-:Y:S02]  /*0ab0*/  ISETP.GE.U32.AND P0, PT, R23, 0x8, PT ;  /* 0x000000081700780c */ /* 0x000fe40003f06070 */
[----:B------:R-:W-:-:S04]  /*0ac0*/  LOP3.LUT R21, R0, 0x7, RZ, 0xc0, !PT ;  /* 0x0000000700157812 */ /* 0x000fc800078ec0ff */
[----:B------:R-:W-:-:S07]  /*0ad0*/  ISETP.NE.AND P1, PT, R21, RZ, PT ;  /* 0x000000ff1500720c */ /* 0x000fce0003f25270 */
[----:B------:R-:W-:Y:S06]  /*0ae0*/  @!P0 BRA `(.L_x_18) ;  /* 0x0000000000c08947 */ /* 0x000fec0003800000 */
[C---:B-1----:R-:W-:Y:S01]  /*0af0*/  LEA R29, R20.reuse, R1, 0x2 ;  /* 0x00000001141d7211 */ /* 0x042fe200078e10ff */
[----:B------:R-:W1:Y:S04]  /*0b00*/  LDC.64 R24, c[0x0][0x388] ;  /* 0x0000e200ff187b82 */ /* 0x000e680000000a00 */
[----:B0-----:R-:W2:Y:S04]  /*0b10*/  LDL.128 R4, [R29] ;  /* 0x000000001d047983 */ /* 0x001ea80000100c00 */
[----:B------:R-:W3:Y:S04]  /*0b20*/  LDL.128 R8, [R29+0x20] ;  /* 0x000020001d087983 */ /* 0x000ee80000100c00 */
[----:B------:R-:W4:Y:S04]  /*0b30*/  LDL.128 R12, [R29+0x10] ;  /* 0x000010001d0c7983 */ /* 0x000f280000100c00 */
[----:B------:R0:W5:Y:S01]  /*0b40*/  LDL.128 R16, [R29+0x30] ;  /* 0x000030001d107983 */ /* 0x0001620000100c00 */
[----:B------:R-:W-:Y:S01]  /*0b50*/  IMAD R28, R3, R0, R20 ;  /* 0x00000000031c7224 */ /* 0x000fe200078e0214 */
[----:B------:R-:W-:-:S03]  /*0b60*/  IADD3 R20, PT, PT, R20, 0x8, RZ ;  /* 0x0000000814147810 */ /* 0x000fc60007ffe0ff */
[C---:B-1----:R-:W-:Y:S01]  /*0b70*/  IMAD.WIDE.U32 R22, R28.reuse, 0x4, R24 ;  /* 0x000000041c167825 */ /* 0x042fe200078e0018 */
[----:B0-----:R-:W-:-:S04]  /*0b80*/  IADD3 R29, PT, PT, R28, 0x2, RZ ;  /* 0x000000021c1d7810 */ /* 0x001fc80007ffe0ff */
[----:B--2---:R0:W-:Y:S02]  /*0b90*/  STG.E desc[UR6][R22.64], R4 ;  /* 0x0000000416007986 */ /* 0x0041e4000c101906 */
[----:B0-----:R-:W0:Y:S01]  /*0ba0*/  LDC.64 R22, c[0x0][0x390] ;  /* 0x0000e400ff167b82 */ /* 0x001e220000000a00 */
[C---:B------:R-:W-:Y:S01]  /*0bb0*/  IADD3 R4, PT, PT, R28.reuse, 0x1, RZ ;  /* 0x000000011c047810 */ /* 0x040fe20007ffe0ff */
[----:B0-----:R-:W-:-:S05]  /*0bc0*/  IMAD.WIDE.U32 R26, R28, 0x4, R22 ;  /* 0x000000041c1a7825 */ /* 0x001fca00078e0016 */
[----:B---3--:R0:W-:Y:S02]  /*0bd0*/  STG.E desc[UR6][R26.64], R8 ;  /* 0x000000081a007986 */ /* 0x0081e4000c101906 */
[----:B0-----:R-:W-:-:S05]  /*0be0*/  IMAD.WIDE.U32 R26, R4, 0x4, R24 ;  /* 0x00000004041a7825 */ /* 0x001fca00078e0018 */
[----:B------:R0:W-:Y:S02]  /*0bf0*/  STG.E desc[UR6][R26.64], R5 ;  /* 0x000000051a007986 */ /* 0x0001e4000c101906 */
[----:B0-----:R-:W-:Y:S01]  /*0c00*/  IMAD.WIDE.U32 R4, R4, 0x4, R22 ;  /* 0x0000000404047825 */ /* 0x001fe200078e0016 */
[----:B------:R-:W-:-:S04]  /*0c10*/  IADD3 R27, PT, PT, R28, 0x4, RZ ;  /* 0x000000041c1b7810 */ /* 0x000fc80007ffe0ff */
[----:B------:R0:W-:Y:S02]  /*0c20*/  STG.E desc[UR6][R4.64], R9 ;  /* 0x0000000904007986 */ /* 0x0001e4000c101906 */
[----:B0-----:R-:W-:-:S04]  /*0c30*/  IMAD.WIDE.U32 R4, R29, 0x4, R24 ;  /* 0x000000041d047825 */ /* 0x001fc800078e0018 */
[----:B------:R-:W-:Y:S01]  /*0c40*/  IMAD.WIDE.U32 R8, R27, 0x4, R24 ;  /* 0x000000041b087825 */ /* 0x000fe200078e0018 */
[----:B------:R0:W-:Y:S03]  /*0c50*/  STG.E desc[UR6][R4.64], R6 ;  /* 0x0000000604007986 */ /* 0x0001e6000c101906 */
[----:B0-----:R-:W-:Y:S01]  /*0c60*/  IMAD.WIDE.U32 R4, R29, 0x4, R22 ;  /* 0x000000041d047825 */ /* 0x001fe200078e0016 */
[C---:B------:R-:W-:Y:S02]  /*0c70*/  IADD3 R29, PT, PT, R28.reuse, 0x3, RZ ;  /* 0x000000031c1d7810 */ /* 0x040fe40007ffe0ff */
[C---:B------:R-:W-:Y:S02]  /*0c80*/  IADD3 R6, PT, PT, R28.reuse, 0x5, RZ ;  /* 0x000000051c067810 */ /* 0x040fe40007ffe0ff */
[----:B------:R0:W-:Y:S02]  /*0c90*/  STG.E desc[UR6][R4.64], R10 ;  /* 0x0000000a04007986 */ /* 0x0001e4000c101906 */
[----:B0-----:R-:W-:Y:S01]  /*0ca0*/  IMAD.WIDE.U32 R4, R29, 0x4, R24 ;  /* 0x000000041d047825 */ /* 0x001fe200078e0018 */
[----:B------:R-:W-:-:S02]  /*0cb0*/  IADD3 R10, PT, PT, R28, 0x6, RZ ;  /* 0x000000061c0a7810 */ /* 0x000fc40007ffe0ff */
[----:B------:R-:W-:Y:S02]  /*0cc0*/  IADD3 R28, PT, PT, R28, 0x7, RZ ;  /* 0x000000071c1c7810 */ /* 0x000fe40007ffe0ff */
[----:B------:R0:W-:Y:S02]  /*0cd0*/  STG.E desc[UR6][R4.64], R7 ;  /* 0x0000000704007986 */ /* 0x0001e4000c101906 */
[----:B0-----:R-:W-:-:S05]  /*0ce0*/  IMAD.WIDE.U32 R4, R29, 0x4, R22 ;  /* 0x000000041d047825 */ /* 0x001fca00078e0016 */
[----:B------:R0:W-:Y:S04]  /*0cf0*/  STG.E desc[UR6][R4.64], R11 ;  /* 0x0000000b04007986 */ /* 0x0001e8000c101906 */
[----:B----4-:R1:W-:Y:S01]  /*0d00*/  STG.E desc[UR6][R8.64], R12 ;  /* 0x0000000c08007986 */ /* 0x0103e2000c101906 */
[----:B0-----:R-:W-:-:S04]  /*0d10*/  IMAD.WIDE.U32 R4, R27, 0x4, R22 ;  /* 0x000000041b047825 */ /* 0x001fc800078e0016 */
[C---:B-1----:R-:W-:Y:S01]  /*0d20*/  IMAD.WIDE.U32 R8, R6.reuse, 0x4, R24 ;  /* 0x0000000406087825 */ /* 0x042fe200078e0018 */
[----:B-----5:R0:W-:Y:S03]  /*0d30*/  STG.E desc[UR6][R4.64], R16 ;  /* 0x0000001004007986 */ /* 0x0201e6000c101906 */
[----:B------:R-:W-:Y:S01]  /*0d40*/  IMAD.WIDE.U32 R6, R6, 0x4, R22 ;  /* 0x0000000406067825 */ /* 0x000fe200078e0016 */
[----:B------:R2:W-:Y:S04]  /*0d50*/  STG.E desc[UR6][R8.64], R13 ;  /* 0x0000000d08007986 */ /* 0x0005e8000c101906 */
[----:B------:R2:W-:Y:S01]  /*0d60*/  STG.E desc[UR6][R6.64], R17 ;  /* 0x0000001106007986 */ /* 0x0005e2000c101906 */
[----:B0-----:R-:W-:-:S04]  /*0d70*/  IMAD.WIDE.U32 R4, R10, 0x4, R24 ;  /* 0x000000040a047825 */ /* 0x001fc800078e0018 */
[----:B------:R-:W-:Y:S01]  /*0d80*/  IMAD.WIDE.U32 R10, R10, 0x4, R22 ;  /* 0x000000040a0a7825 */ /* 0x000fe200078e0016 */
[----:B------:R2:W-:Y:S03]  /*0d90*/  STG.E desc[UR6][R4.64], R14 ;  /* 0x0000000e04007986 */ /* 0x0005e6000c101906 */
[C---:B------:R-:W-:Y:S01]  /*0da0*/  IMAD.WIDE.U32 R24, R28.reuse, 0x4, R24 ;  /* 0x000000041c187825 */ /* 0x040fe200078e0018 */
[----:B------:R2:W-:Y:S03]  /*0db0*/  STG.E desc[UR6][R10.64], R18 ;  /* 0x000000120a007986 */ /* 0x0005e6000c101906 */
[----:B------:R-:W-:Y:S01]  /*0dc0*/  IMAD.WIDE.U32 R22, R28, 0x4, R22 ;  /* 0x000000041c167825 */ /* 0x000fe200078e0016 */
[----:B------:R2:W-:Y:S04]  /*0dd0*/  STG.E desc[UR6][R24.64], R15 ;  /* 0x0000000f18007986 */ /* 0x0005e8000c101906 */
[----:B------:R2:W-:Y:S02]  /*0de0*/  STG.E desc[UR6][R22.64], R19 ;  /* 0x0000001316007986 */ /* 0x0005e4000c101906 */
.L_x_18:
[----:B------:R-:W-:Y:S05]  /*0df0*/  @!P1 EXIT ;  /* 0x000000000000994d */ /* 0x000fea0003800000 */
[----:B------:R-:W-:Y:S02]  /*0e00*/  ISETP.GE.U32.AND P0, PT, R21, 0x4, PT ;  /* 0x000000041500780c */ /* 0x000fe40003f06070 */
[----:B-1----:R-:W-:-:S04]  /*0e10*/  LOP3.LUT R26, R0, 0x3, RZ, 0xc0, !PT ;  /* 0x00000003001a7812 */ /* 0x002fc800078ec0ff */
[----:B------:R-:W-:-:S07]  /*0e20*/  ISETP.NE.AND P1, PT, R26, RZ, PT ;  /* 0x000000ff1a00720c */ /* 0x000fce0003f25270 */
[----:B------:R-:W-:Y:S06]  /*0e30*/  @!P0 BRA `(.L_x_19) ;  /* 0x0000000000688947 */ /* 0x000fec0003800000 */
[C---:B------:R-:W-:Y:S01]  /*0e40*/  LEA R21, R20.reuse, R1, 0x2 ;  /* 0x0000000114157211 */ /* 0x040fe200078e10ff */
[----:B--2---:R-:W1:Y:S04]  /*0e50*/  LDC.64 R16, c[0x0][0x388] ;  /* 0x0000e200ff107b82 */ /* 0x004e680000000a00 */
[----:B0-----:R-:W2:Y:S04]  /*0e60*/  LDL.128 R4, [R21] ;  /* 0x0000000015047983 */ /* 0x001ea80000100c00 */
[----:B------:R-:W3:Y:S01]  /*0e70*/  LDL.128 R8, [R21+0x20] ;  /* 0x0000200015087983 */ /* 0x000ee20000100c00 */
[----:B------:R-:W0:Y:S01]  /*0e80*/  LDC.64 R22, c[0x0][0x390] ;  /* 0x0000e400ff167b82 */ /* 0x000e220000000a00 */
[----:B------:R-:W-:Y:S01]  /*0e90*/  IMAD R25, R3, R0, R20 ;  /* 0x0000000003197224 */ /* 0x000fe200078e0214 */
[----:B------:R-:W-:-:S04]  /*0ea0*/  IADD3 R20, PT, PT, R20, 0x4, RZ ;  /* 0x0000000414147810 */ /* 0x000fc80007ffe0ff */
[C---:B------:R-:W-:Y:S02]  /*0eb0*/  IADD3 R19, PT, PT, R25.reuse, 0x1, RZ ;  /* 0x0000000119137810 */ /* 0x040fe40007ffe0ff */
[C---:B------:R-:W-:Y:S01]  /*0ec0*/  IADD3 R18, PT, PT, R25.reuse, 0x2, RZ ;  /* 0x0000000219127810 */ /* 0x040fe20007ffe0ff */
[----:B-1----:R-:W-:-:S04]  /*0ed0*/  IMAD.WIDE.U32 R14, R25, 0x4, R16 ;  /* 0x00000004190e7825 */ /* 0x002fc800078e0010 */
[C---:B0-----:R-:W-:Y:S01]  /*0ee0*/  IMAD.WIDE.U32 R12, R25.reuse, 0x4, R22 ;  /* 0x00000004190c7825 */ /* 0x041fe200078e0016 */
[----:B--2---:R0:W-:Y:S04]  /*0ef0*/  STG.E desc[UR6][R14.64], R4 ;  /* 0x000000040e007986 */ /* 0x0041e8000c101906 */
[----:B---3--:R1:W-:Y:S01]  /*0f00*/  STG.E desc[UR6][R12.64], R8 ;  /* 0x000000080c007986 */ /* 0x0083e2000c101906 */
[----:B0-----:R-:W-:Y:S01]  /*0f10*/  IADD3 R4, PT, PT, R25, 0x3, RZ ;  /* 0x0000000319047810 */ /* 0x001fe20007ffe0ff */
[----:B------:R-:W-:-:S04]  /*0f20*/  IMAD.WIDE.U32 R24, R19, 0x4, R16 ;  /* 0x0000000413187825 */ /* 0x000fc800078e0010 */
[----:B------:R-:W-:Y:S01]  /*0f30*/  IMAD.WIDE.U32 R14, R19, 0x4, R22 ;  /* 0x00000004130e7825 */ /* 0x000fe200078e0016 */
[----:B------:R3:W-:Y:S03]  /*0f40*/  STG.E desc[UR6][R24.64], R5 ;  /* 0x0000000518007986 */ /* 0x0007e6000c101906 */
[C---:B-1----:R-:W-:Y:S01]  /*0f50*/  IMAD.WIDE.U32 R12, R18.reuse, 0x4, R16 ;  /* 0x00000004120c7825 */ /* 0x042fe200078e0010 */
[----:B------:R3:W-:Y:S03]  /*0f60*/  STG.E desc[UR6][R14.64], R9 ;  /* 0x000000090e007986 */ /* 0x0007e6000c101906 */
[----:B------:R-:W-:Y:S01]  /*0f70*/  IMAD.WIDE.U32 R18, R18, 0x4, R22 ;  /* 0x0000000412127825 */ /* 0x000fe200078e0016 */
[----:B------:R3:W-:Y:S03]  /*0f80*/  STG.E desc[UR6][R12.64], R6 ;  /* 0x000000060c007986 */ /* 0x0007e6000c101906 */
[C---:B------:R-:W-:Y:S01]  /*0f90*/  IMAD.WIDE.U32 R16, R4.reuse, 0x4, R16 ;  /* 0x0000000404107825 */ /* 0x040fe200078e0010 */
[----:B------:R3:W-:Y:S03]  /*0fa0*/  STG.E desc[UR6][R18.64], R10 ;  /* 0x0000000a12007986 */ /* 0x0007e6000c101906 */
[----:B------:R-:W-:Y:S01]  /*0fb0*/  IMAD.WIDE.U32 R22, R4, 0x4, R22 ;  /* 0x0000000404167825 */ /* 0x000fe200078e0016 */
[----:B------:R3:W-:Y:S04]  /*0fc0*/  STG.E desc[UR6][R16.64], R7 ;  /* 0x0000000710007986 */ /* 0x0007e8000c101906 */
[----:B------:R3:W-:Y:S02]  /*0fd0*/  STG.E desc[UR6][R22.64], R11 ;  /* 0x0000000b16007986 */ /* 0x0007e4000c101906 */
.L_x_19:
[----:B------:R-:W-:Y:S05]  /*0fe0*/  @!P1 EXIT ;  /* 0x000000000000994d */ /* 0x000fea0003800000 */
[----:B0-23--:R-:W0:Y:S01]  /*0ff0*/  LDC.64 R6, c[0x0][0x388] ;  /* 0x0000e200ff067b82 */ /* 0x00de220000000a00 */
[----:B------:R-:W-:Y:S01]  /*1000*/  IMAD R11, R3, R0, R20 ;  /* 0x00000000030b7224 */ /* 0x000fe200078e0214 */
[----:B------:R-:W-:Y:S01]  /*1010*/  IADD3 R26, PT, PT, -R26, RZ, RZ ;  /* 0x000000ff1a1a7210 */ /* 0x000fe20007ffe1ff */
[C---:B------:R-:W-:Y:S02]  /*1020*/  IMAD R0, R20.reuse, 0x4, R2 ;  /* 0x0000000414007824 */ /* 0x040fe400078e0202 */
[----:B------:R-:W-:-:S03]  /*1030*/  IMAD R20, R20, 0x4, R1 ;  /* 0x0000000414147824 */ /* 0x000fc600078e0201 */
[----:B------:R-:W1:Y:S04]  /*1040*/  LDC.64 R4, c[0x0][0x390] ;  /* 0x0000e400ff047b82 */ /* 0x000e680000000a00 */
.L_x_20:
[----:B--2---:R2:W3:Y:S04]  /*1050*/  LDL R13, [R20] ;  /* 0x00000000140d7983 */ /* 0x0044e80000100800 */
[----:B------:R4:W5:Y:S01]  /*1060*/  LDL R15, [R0] ;  /* 0x00000000000f7983 */ /* 0x0009620000100800 */
[C---:B0-----:R-:W-:Y:S01]  /*1070*/  IMAD.WIDE.U32 R2, R11.reuse, 0x4, R6 ;  /* 0x000000040b027825 */ /* 0x041fe200078e0006 */
[----:B------:R-:W-:Y:S02]  /*1080*/  IADD3 R26, PT, PT, R26, 0x1, RZ ;  /* 0x000000011a1a7810 */ /* 0x000fe40007ffe0ff */
[----:B--2---:R-:W-:Y:S01]  /*1090*/  IADD3 R20, PT, PT, R20, 0x4, RZ ;  /* 0x0000000414147810 */ /* 0x004fe20007ffe0ff */
[----:B-1----:R-:W-:Y:S01]  /*10a0*/  IMAD.WIDE.U32 R8, R11, 0x4, R4 ;  /* 0x000000040b087825 */ /* 0x002fe200078e0004 */
[----:B------:R-:W-:-:S02]  /*10b0*/  ISETP.NE.AND P0, PT, R26, RZ, PT ;  /* 0x000000ff1a00720c */ /* 0x000fc40003f05270 */
[----:B------:R-:W-:Y:S02]  /*10c0*/  IADD3 R11, PT, PT, R11, 0x1, RZ ;  /* 0x000000010b0b7810 */ /* 0x000fe40007ffe0ff */
[----:B----4-:R-:W-:Y:S01]  /*10d0*/  IADD3 R0, PT, PT, R0, 0x4, RZ ;  /* 0x0000000400007810 */ /* 0x010fe20007ffe0ff */
[----:B---3--:R2:W-:Y:S04]  /*10e0*/  STG.E desc[UR6][R2.64], R13 ;  /* 0x0000000d02007986 */ /* 0x0085e8000c101906 */
[----:B-----5:R2:W-:Y:S04]  /*10f0*/  STG.E desc[UR6][R8.64], R15 ;  /* 0x0000000f08007986 */ /* 0x0205e8000c101906 */
[----:B------:R-:W-:Y:S05]  /*1100*/  @P0 BRA `(.L_x_20) ;  /* 0xfffffffc00d00947 */ /* 0x000fea000383ffff */
[----:B------:R-:W-:Y:S05]  /*1110*/  EXIT ;  /* 0x000000000000794d */ /* 0x000fea0003800000 */
.L_x_21:
        /* <DEDUP_REMOVED lines=14> */
.L_x_51:


//--------------------- .text._Z15select_kernel_2PfPiS_S0_ii --------------------------
	.section	.text._Z15select_kernel_2PfPiS_S0_ii,"ax",@progbits
	.align	128
        .global         _Z15select_kernel_2PfPiS_S0_ii
        .type           _Z15select_kernel_2PfPiS_S0_ii,@function
        .size           _Z15select_kernel_2PfPiS_S0_ii,(.L_x_52 - _Z15select_kernel_2PfPiS_S0_ii)
        .other          _Z15select_kernel_2PfPiS_S0_ii,@"STO_CUDA_ENTRY STV_DEFAULT"
_Z15select_kernel_2PfPiS_S0_ii:
.text._Z15select_kernel_2PfPiS_S0_ii:
[----:B------:R-:W0:Y:S01]  /*0000*/  LDC R1, c[0x0][0x37c] ;  /* 0x0000df00ff017b82 */ /* 0x000e220000000800 */
[----:B------:R-:W1:Y:S07]  /*0010*/  S2R R3, SR_CTAID.X ;  /* 0x0000000000037919 */ /* 0x000e6e0000002500 */
[----:B------:R-:W2:Y:S01]  /*0020*/  LDC.64 R6, c[0x0][0x380] ;  /* 0x0000e000ff067b82 */ /* 0x000ea20000000a00 */
[----:B------:R-:W1:Y:S01]  /*0030*/  LDCU UR8, c[0x0][0x360] ;  /* 0x00006c00ff0877ac */ /* 0x000e620008000800 */
[----:B0-----:R-:W-:Y:S01]  /*0040*/  IADD3 R1, PT, PT, R1, -0x40, RZ ;  /* 0xffffffc001017810 */ /* 0x001fe20007ffe0ff */
[----:B------:R-:W1:Y:S01]  /*0050*/  S2R R4, SR_TID.X ;  /* 0x0000000000047919 */ /* 0x000e620000002100 */
[----:B------:R-:W0:Y:S04]  /*0060*/  LDCU.64 UR6, c[0x0][0x358] ;  /* 0x00006b00ff0677ac */ /* 0x000e280008000a00 */
[----:B------:R-:W3:Y:S08]  /*0070*/  LDC.64 R8, c[0x0][0x388] ;  /* 0x0000e200ff087b82 */ /* 0x000ef00000000a00 */
[----:B------:R-:W-:Y:S08]  /*0080*/  BAR.SYNC.DEFER_BLOCKING 0x0 ;  /* 0x0000000000007b1d */ /* 0x000ff00000010000 */
[----:B------:R-:W4:Y:S08]  /*0090*/  S2UR UR5, SR_CgaCtaId ;  /* 0x00000000000579c3 */ /* 0x000f300000008800 */
[----:B------:R-:W5:Y:S01]  /*00a0*/  LDC R0, c[0x0][0x3a4] ;  /* 0x0000e900ff007b82 */ /* 0x000f620000000800 */
[----:B-1----:R-:W-:-:S04]  /*00b0*/  IMAD R5, R3, UR8, R4 ;  /* 0x0000000803057c24 */ /* 0x002fc8000f8e0204 */
[----:B--2---:R-:W-:-:S04]  /*00c0*/  IMAD.WIDE R6, R5, 0x4, R6 ;  /* 0x0000000405067825 */ /* 0x004fc800078e0206 */
[----:B---3--:R-:W-:Y:S02]  /*00d0*/  IMAD.WIDE R8, R5, 0x4, R8 ;  /* 0x0000000405087825 */ /* 0x008fe400078e0208 */
[----:B0-----:R-:W2:Y:S04]  /*00e0*/  LDG.E R6, desc[UR6][R6.64] ;  /* 0x0000000606067981 */ /* 0x001ea8000c1e1900 */
[----:B------:R-:W3:Y:S01]  /*00f0*/  LDG.E R8, desc[UR6][R8.64] ;  /* 0x0000000608087981 */ /* 0x000ee2000c1e1900 */
[----:B------:R-:W-:Y:S01]  /*0100*/  UMOV UR4, 0x400 ;  /* 0x0000040000047882 */ /* 0x000fe20000000000 */
[----:B-----5:R-:W-:Y:S01]  /*0110*/  ISETP.GE.AND P0, PT, R0, 0x1, PT ;  /* 0x000000010000780c */ /* 0x020fe20003f06270 */
[----:B----4-:R-:W-:Y:S01]  /*0120*/  ULEA UR4, UR5, UR4, 0x18 ;  /* 0x0000000405047291 */ /* 0x010fe2000f8ec0ff */
[----:B------:R-:W-:-:S05]  /*0130*/  IADD3 R2, PT, PT, R1, 0x20, RZ ;  /* 0x0000002001027810 */ /* 0x000fca0007ffe0ff */
[----:B------:R-:W-:-:S04]  /*0140*/  MOV R5, UR4 ;  /* 0x0000000400057c02 */ /* 0x000fc80008000f00 */
[----:B------:R-:W-:-:S05]  /*0150*/  LEA R11, R4, R5, 0x2 ;  /* 0x00000005040b7211 */ /* 0x000fca00078e10ff */
[----:B--2---:R0:W-:Y:S04]  /*0160*/  STS [R11], R6 ;  /* 0x000000060b007388 */ /* 0x0041e80000000800 */
[----:B---3--:R0:W-:Y:S01]  /*0170*/  STS [R11+0x800], R8 ;  /* 0x000800080b007388 */ /* 0x0081e20000000800 */
[----:B------:R-:W-:Y:S06]  /*0180*/  BAR.SYNC.DEFER_BLOCKING 0x0 ;  /* 0x0000000000007b1d */ /* 0x000fec0000010000 */
[----:B------:R-:W-:Y:S05]  /*0190*/  @!P0 BRA `(.L_x_22) ;  /* 0x0000000000b48947 */ /* 0x000fea0003800000 */
[----:B0-----:R-:W-:-:S07]  /*01a0*/  HFMA2 R6, -RZ, RZ, 0, 0 ;  /* 0x00000000ff067431 */ /* 0x001fce00000001ff */
.L_x_29:
[----:B------:R-:W-:-:S09]  /*01b0*/  UISETP.GE.U32.AND UP0, UPT, UR8, 0x2, UPT ;  /* 0x000000020800788c */ /* 0x000fd2000bf06070 */
[----:B------:R-:W-:Y:S05]  /*01c0*/  BRA.U !UP0, `(.L_x_23) ;  /* 0x0000000108587547 */ /* 0x000fea000b800000 */
[----:B------:R-:W-:-:S05]  /*01d0*/  UMOV UR4, 0x1 ;  /* 0x0000000100047882 */ /* 0x000fca0000000000 */
.L_x_26:
[----:B0-----:R-:W-:Y:S01]  /*01e0*/  MOV R7, UR4 ;  /* 0x0000000400077c02 */ /* 0x001fe20008000f00 */
[----:B------:R-:W-:Y:S01]  /*01f0*/  USHF.L.U32 UR4, UR4, 0x1, URZ ;  /* 0x0000000104047899 */ /* 0x000fe200080006ff */
[----:B------:R-:W-:Y:S05]  /*0200*/  BSSY.RECONVERGENT B0, `(.L_x_24) ;  /* 0x000000f000007945 */ /* 0x000fea0003800200 */
[----:B------:R-:W-:-:S05]  /*0210*/  IMAD R0, R4, UR4, RZ ;  /* 0x0000000404007c24 */ /* 0x000fca000f8e02ff */
[----:B------:R-:W-:-:S13]  /*0220*/  ISETP.GE.U32.AND P0, PT, R0, UR8, PT ;  /* 0x0000000800007c0c */ /* 0x000fda000bf06070 */
[----:B------:R-:W-:Y:S05]  /*0230*/  @P0 BRA `(.L_x_25) ;  /* 0x00000000002c0947 */ /* 0x000fea0003800000 */
[----:B------:R-:W-:-:S04]  /*0240*/  LEA R8, R0, R5, 0x2 ;  /* 0x0000000500087211 */ /* 0x000fc800078e10ff */
[----:B------:R-:W-:Y:S01]  /*0250*/  LEA R10, R7, R8, 0x2 ;  /* 0x00000008070a7211 */ /* 0x000fe200078e10ff */
        /* <DEDUP_REMOVED lines=9> */
.L_x_25:
[----:B------:R-:W-:Y:S05]  /*02f0*/  BSYNC.RECONVERGENT B0 ;  /* 0x0000000000007941 */ /* 0x000fea0003800200 */
.L_x_24:
[----:B------:R-:W-:Y:S01]  /*0300*/  BAR.SYNC.DEFER_BLOCKING 0x0 ;  /* 0x0000000000007b1d */ /* 0x000fe20000010000 */
[----:B------:R-:W-:-:S09]  /*0310*/  UISETP.GE.U32.AND UP0, UPT, UR4, UR8, UPT ;  /* 0x000000080400728c */ /* 0x000fd2000bf06070 */
[----:B------:R-:W-:Y:S05]  /*0320*/  BRA.U !UP0, `(.L_x_26) ;  /* 0xfffffffd08ac7547 */ /* 0x000fea000b83ffff */
.L_x_23:
[----:B------:R-:W-:Y:S01]  /*0330*/  ISETP.NE.AND P0, PT, R4, RZ, PT ;  /* 0x000000ff0400720c */ /* 0x000fe20003f05270 */
[----:B------:R-:W-:-:S12]  /*0340*/  BSSY.RECONVERGENT B0, `(.L_x_27) ;  /* 0x000000d000007945 */ /* 0x000fd80003800200 */
        /* <DEDUP_REMOVED lines=12> */
.L_x_28:
[----:B------:R-:W-:Y:S05]  /*0410*/  BSYNC.RECONVERGENT B0 ;  /* 0x0000000000007941 */ /* 0x000fea0003800200 */
.L_x_27:
[----:B0-2---:R-:W0:Y:S01]  /*0420*/  LDC R0, c[0x0][0x3a4] ;  /* 0x0000e900ff007b82 */ /* 0x005e220000000800 */
[----:B------:R-:W-:-:S07]  /*0430*/  IADD3 R6, PT, PT, R6, 0x1, RZ ;  /* 0x0000000106067810 */ /* 0x000fce0007ffe0ff */
[----:B------:R-:W-:Y:S01]  /*0440*/  BAR.SYNC.DEFER_BLOCKING 0x0 ;  /* 0x0000000000007b1d */ /* 0x000fe20000010000 */
[----:B0-----:R-:W-:-:S13]  /*0450*/  ISETP.NE.AND P0, PT, R6, R0, PT ;  /* 0x000000000600720c */ /* 0x001fda0003f05270 */
[----:B------:R-:W-:Y:S05]  /*0460*/  @P0 BRA `(.L_x_29) ;  /* 0xfffffffc00500947 */ /* 0x000fea000383ffff */
.L_x_22:
        /* <DEDUP_REMOVED lines=10> */
.L_x_31:
        /* <DEDUP_REMOVED lines=92> */
.L_x_30:
        /* <DEDUP_REMOVED lines=53> */
.L_x_32:
        /* <DEDUP_REMOVED lines=31> */
.L_x_33:
[----:B------:R-:W-:Y:S05]  /*1010*/  @!P1 EXIT ;  /* 0x000000000000994d */ /* 0x000fea0003800000 */
[----:B0-23--:R-:W0:Y:S01]  /*1020*/  LDC.64 R6, c[0x0][0x390] ;  /* 0x0000e400ff067b82 */ /* 0x00de220000000a00 */
[----:B------:R-:W-:Y:S01]  /*1030*/  IMAD R11, R3, R0, R20 ;  /* 0x00000000030b7224 */ /* 0x000fe200078e0214 */
[----:B------:R-:W-:Y:S01]  /*1040*/  IADD3 R26, PT, PT, -R26, RZ, RZ ;  /* 0x000000ff1a1a7210 */ /* 0x000fe20007ffe1ff */
[C---:B------:R-:W-:Y:S02]  /*1050*/  IMAD R0, R20.reuse, 0x4, R2 ;  /* 0x0000000414007824 */ /* 0x040fe400078e0202 */
[----:B------:R-:W-:-:S03]  /*1060*/  IMAD R20, R20, 0x4, R1 ;  /* 0x0000000414147824 */ /* 0x000fc600078e0201 */
[----:B------:R-:W1:Y:S04]  /*1070*/  LDC.64 R4, c[0x0][0x398] ;  /* 0x0000e600ff047b82 */ /* 0x000e680000000a00 */
.L_x_34:
        /* <DEDUP_REMOVED lines=13> */
.L_x_35:
        /* <DEDUP_REMOVED lines=11> */
.L_x_52:


//--------------------- .text._Z18select_kernel_lastPfPiS_S0_iiiS_S0_ --------------------------
	.section	.text._Z18select_kernel_lastPfPiS_S0_iiiS_S0_,"ax",@progbits
	.align	128
        .global         _Z18select_kernel_lastPfPiS_S0_iiiS_S0_
        .type           _Z18select_kernel_lastPfPiS_S0_iiiS_S0_,@function
        .size           _Z18select_kernel_lastPfPiS_S0_iiiS_S0_,(.L_x_53 - _Z18select_kernel_lastPfPiS_S0_iiiS_S0_)
        .other          _Z18select_kernel_lastPfPiS_S0_iiiS_S0_,@"STO_CUDA_ENTRY STV_DEFAULT"
_Z18select_kernel_lastPfPiS_S0_iiiS_S0_:
.text._Z18select_kernel_lastPfPiS_S0_iiiS_S0_:
[----:B------:R-:W0:Y:S01]  /*0000*/  LDC R1, c[0x0][0x37c] ;  /* 0x0000df00ff017b82 */ /* 0x000e220000000800 */
[----:B------:R-:W1:Y:S07]  /*0010*/  S2R R3, SR_TID.X ;  /* 0x0000000000037919 */ /* 0x000e6e0000002100 */
[----:B------:R-:W1:Y:S01]  /*0020*/  S2UR UR4, SR_CTAID.X ;  /* 0x00000000000479c3 */ /* 0x000e620000002500 */
[----:B------:R-:W2:Y:S01]  /*0030*/  LDCU UR5, c[0x0][0x3a8] ;  /* 0x00007500ff0577ac */ /* 0x000ea20008000800 */
[----:B0-----:R-:W-:-:S06]  /*0040*/  VIADD R1, R1, 0xffffffc0 ;  /* 0xffffffc001017836 */ /* 0x001fcc0000000000 */
[----:B------:R-:W1:Y:S02]  /*0050*/  LDC R2, c[0x0][0x360] ;  /* 0x0000d800ff027b82 */ /* 0x000e640000000800 */
[----:B-1----:R-:W-:-:S05]  /*0060*/  IMAD R9, R2, UR4, R3 ;  /* 0x0000000402097c24 */ /* 0x002fca000f8e0203 */
[----:B--2---:R-:W-:-:S13]  /*0070*/  ISETP.GE.AND P0, PT, R9, UR5, PT ;  /* 0x0000000509007c0c */ /* 0x004fda000bf06270 */
[----:B------:R-:W-:Y:S05]  /*0080*/  @P0 EXIT ;  /* 0x000000000000094d */ /* 0x000fea0003800000 */
[----:B------:R-:W0:Y:S01]  /*0090*/  LDC.64 R4, c[0x0][0x380] ;  /* 0x0000e000ff047b82 */ /* 0x000e220000000a00 */
[----:B------:R-:W1:Y:S07]  /*00a0*/  LDCU.64 UR12, c[0x0][0x358] ;  /* 0x00006b00ff0c77ac */ /* 0x000e6e0008000a00 */
[----:B------:R-:W2:Y:S01]  /*00b0*/  LDC.64 R6, c[0x0][0x388] ;  /* 0x0000e200ff067b82 */ /* 0x000ea20000000a00 */
[----:B0-----:R-:W-:-:S07]  /*00c0*/  IMAD.WIDE R4, R9, 0x4, R4 ;  /* 0x0000000409047825 */ /* 0x001fce00078e0204 */
[----:B------:R-:W-:Y:S01]  /*00d0*/  BAR.SYNC.DEFER_BLOCKING 0x0 ;  /* 0x0000000000007b1d */ /* 0x000fe20000010000 */
[----:B--2---:R-:W-:-:S05]  /*00e0*/  IMAD.WIDE R6, R9, 0x4, R6 ;  /* 0x0000000409067825 */ /* 0x004fca00078e0206 */
[----:B-1----:R-:W2:Y:S04]  /*00f0*/  LDG.E R4, desc[UR12][R4.64] ;  /* 0x0000000c04047981 */ /* 0x002ea8000c1e1900 */
[----:B------:R-:W3:Y:S01]  /*0100*/  LDG.E R6, desc[UR12][R6.64] ;  /* 0x0000000c06067981 */ /* 0x000ee2000c1e1900 */
[----:B------:R-:W0:Y:S01]  /*0110*/  S2UR UR5, SR_CgaCtaId ;  /* 0x00000000000579c3 */ /* 0x000e220000008800 */
[----:B------:R-:W-:Y:S02]  /*0120*/  UMOV UR4, 0x400 ;  /* 0x0000040000047882 */ /* 0x000fe40000000000 */
[----:B0-----:R-:W-:Y:S01]  /*0130*/  ULEA UR4, UR5, UR4, 0x18 ;  /* 0x0000000405047291 */ /* 0x001fe2000f8ec0ff */
[----:B------:R-:W0:Y:S05]  /*0140*/  LDCU UR5, c[0x0][0x3a0] ;  /* 0x00007400ff0577ac */ /* 0x000e2a0008000800 */
[----:B------:R-:W-:-:S05]  /*0150*/  IMAD.U32 R8, RZ, RZ, UR4 ;  /* 0x00000004ff087e24 */ /* 0x000fca000f8e00ff */
[----:B------:R-:W-:Y:S01]  /*0160*/  LEA R9, R3, R8, 0x2 ;  /* 0x0000000803097211 */ /* 0x000fe200078e10ff */
[----:B0-----:R-:W-:-:S05]  /*0170*/  IMAD.U32 R0, RZ, RZ, UR5 ;  /* 0x00000005ff007e24 */ /* 0x001fca000f8e00ff */
[----:B------:R-:W-:Y:S01]  /*0180*/  ISETP.GE.AND P0, PT, R0, 0x1, PT ;  /* 0x000000010000780c */ /* 0x000fe20003f06270 */
[----:B--2---:R0:W-:Y:S04]  /*0190*/  STS [R9], R4 ;  /* 0x0000000409007388 */ /* 0x0041e80000000800 */
[----:B---3--:R0:W-:Y:S01]  /*01a0*/  STS [R9+0x800], R6 ;  /* 0x0008000609007388 */ /* 0x0081e20000000800 */
[----:B------:R-:W-:Y:S07]  /*01b0*/  BAR.SYNC.DEFER_BLOCKING 0x0 ;  /* 0x0000000000007b1d */ /* 0x000fee0000010000 */
[----:B------:R-:W-:Y:S05]  /*01c0*/  @!P0 BRA `(.L_x_36) ;  /* 0x0000000000b48947 */ /* 0x000fea0003800000 */
[----:B0-----:R-:W-:-:S07]  /*01d0*/  HFMA2 R4, -RZ, RZ, 0, 0 ;  /* 0x00000000ff047431 */ /* 0x001fce00000001ff */
.L_x_43:
[----:B------:R-:W-:-:S13]  /*01e0*/  ISETP.GE.U32.AND P0, PT, R2, 0x2, PT ;  /* 0x000000020200780c */ /* 0x000fda0003f06070 */
[----:B------:R-:W-:Y:S05]  /*01f0*/  @!P0 BRA `(.L_x_37) ;  /* 0x0000000000588947 */ /* 0x000fea0003800000 */
[----:B------:R-:W-:-:S05]  /*0200*/  UMOV UR4, 0x1 ;  /* 0x0000000100047882 */ /* 0x000fca0000000000 */
.L_x_40:
[----:B0-----:R-:W-:Y:S01]  /*0210*/  IMAD.U32 R9, RZ, RZ, UR4 ;  /* 0x00000004ff097e24 */ /* 0x001fe2000f8e00ff */
[----:B------:R-:W-:Y:S01]  /*0220*/  USHF.L.U32 UR4, UR4, 0x1, URZ ;  /* 0x0000000104047899 */ /* 0x000fe200080006ff */
[----:B------:R-:W-:Y:S05]  /*0230*/  BSSY.RECONVERGENT B0, `(.L_x_38) ;  /* 0x000000f000007945 */ /* 0x000fea0003800200 */
[----:B------:R-:W-:-:S05]  /*0240*/  IMAD R5, R3, UR4, RZ ;  /* 0x0000000403057c24 */ /* 0x000fca000f8e02ff */
[----:B------:R-:W-:-:S13]  /*0250*/  ISETP.GE.U32.AND P0, PT, R5, R2, PT ;  /* 0x000000020500720c */ /* 0x000fda0003f06070 */
[----:B------:R-:W-:Y:S05]  /*0260*/  @P0 BRA `(.L_x_39) ;  /* 0x00000000002c0947 */ /* 0x000fea0003800000 */
[----:B------:R-:W-:-:S05]  /*0270*/  LEA R6, R5, R8, 0x2 ;  /* 0x0000000805067211 */ /* 0x000fca00078e10ff */
[----:B------:R-:W-:Y:S01]  /*0280*/  IMAD R9, R9, 0x4, R6 ;  /* 0x0000000409097824 */ /* 0x000fe200078e0206 */
        /* <DEDUP_REMOVED lines=9> */
.L_x_39:
[----:B------:R-:W-:Y:S05]  /*0320*/  BSYNC.RECONVERGENT B0 ;  /* 0x0000000000007941 */ /* 0x000fea0003800200 */
.L_x_38:
[----:B------:R-:W-:Y:S01]  /*0330*/  BAR.SYNC.DEFER_BLOCKING 0x0 ;  /* 0x0000000000007b1d */ /* 0x000fe20000010000 */
[----:B------:R-:W-:-:S13]  /*0340*/  ISETP.LE.U32.AND P0, PT, R2, UR4, PT ;  /* 0x0000000402007c0c */ /* 0x000fda000bf03070 */
[----:B------:R-:W-:Y:S05]  /*0350*/  @!P0 BRA `(.L_x_40) ;  /* 0xfffffffc00ac8947 */ /* 0x000fea000383ffff */
.L_x_37:
[----:B------:R-:W-:Y:S01]  /*0360*/  ISETP.NE.AND P0, PT, R3, RZ, PT ;  /* 0x000000ff0300720c */ /* 0x000fe20003f05270 */
[----:B------:R-:W-:-:S12]  /*0370*/  BSSY.RECONVERGENT B0, `(.L_x_41) ;  /* 0x000000d000007945 */ /* 0x000fd80003800200 */
[----:B------:R-:W-:Y:S05]  /*0380*/  @P0 BRA `(.L_x_42) ;  /* 0x00000000002c0947 */ /* 0x000fea0003800000 */
[----:B------:R-:W1:Y:S01]  /*0390*/  S2UR UR5, SR_CgaCtaId ;  /* 0x00000000000579c3 */ /* 0x000e620000008800 */
[----:B------:R-:W-:Y:S01]  /*03a0*/  UMOV UR4, 0x400 ;  /* 0x0000040000047882 */ /* 0x000fe20000000000 */
[----:B0-----:R-:W-:Y:S01]  /*03b0*/  IMAD R5, R4, 0x4, R1 ;  /* 0x0000000404057824 */ /* 0x001fe200078e0201 */
        /* <DEDUP_REMOVED lines=8> */
.L_x_42:
[----:B------:R-:W-:Y:S05]  /*0440*/  BSYNC.RECONVERGENT B0 ;  /* 0x0000000000007941 */ /* 0x000fea0003800200 */
.L_x_41:
[----:B0-2---:R-:W0:Y:S01]  /*0450*/  LDC R0, c[0x0][0x3a0] ;  /* 0x0000e800ff007b82 */ /* 0x005e220000000800 */
[----:B------:R-:W-:-:S07]  /*0460*/  VIADD R4, R4, 0x1 ;  /* 0x0000000104047836 */ /* 0x000fce0000000000 */
[----:B------:R-:W-:Y:S01]  /*0470*/  BAR.SYNC.DEFER_BLOCKING 0x0 ;  /* 0x0000000000007b1d */ /* 0x000fe20000010000 */
[----:B0-----:R-:W-:-:S13]  /*0480*/  ISETP.NE.AND P0, PT, R4, R0, PT ;  /* 0x000000000400720c */ /* 0x001fda0003f05270 */
[----:B------:R-:W-:Y:S05]  /*0490*/  @P0 BRA `(.L_x_43) ;  /* 0xfffffffc00500947 */ /* 0x000fea000383ffff */
.L_x_36:
[----:B------:R-:W-:-:S04]  /*04a0*/  ISETP.GE.AND P0, PT, R0, 0x1, PT ;  /* 0x000000010000780c */ /* 0x000fc80003f06270 */
[----:B------:R-:W-:-:S13]  /*04b0*/  ISETP.NE.OR P0, PT, R3, RZ, !P0 ;  /* 0x000000ff0300720c */ /* 0x000fda0004705670 */
[----:B------:R-:W-:Y:S05]  /*04c0*/  @P0 EXIT ;  /* 0x000000000000094d */ /* 0x000fea0003800000 */
[----:B------:R-:W1:Y:S01]  /*04d0*/  LDCU UR4, c[0x0][0x3a4] ;  /* 0x00007480ff0477ac */ /* 0x000e620008000800 */
[C---:B------:R-:W-:Y:S01]  /*04e0*/  ISETP.GE.U32.AND P1, PT, R0.reuse, 0x8, PT ;  /* 0x000000080000780c */ /* 0x040fe20003f26070 */
[----:B------:R-:W-:Y:S01]  /*04f0*/  HFMA2 R20, -RZ, RZ, 0, 0 ;  /* 0x00000000ff147431 */ /* 0x000fe200000001ff */
[----:B------:R-:W-:-:S04]  /*0500*/  LOP3.LUT R2, R0, 0x7, RZ, 0xc0, !PT ;  /* 0x0000000700027812 */ /* 0x000fc800078ec0ff */
[----:B------:R-:W-:Y:S01]  /*0510*/  ISETP.NE.AND P0, PT, R2, RZ, PT ;  /* 0x000000ff0200720c */ /* 0x000fe20003f05270 */
[----:B-1----:R-:W-:-:S06]  /*0520*/  IMAD R3, R0, UR4, RZ ;  /* 0x0000000400037c24 */ /* 0x002fcc000f8e02ff */
[----:B------:R-:W-:Y:S06]  /*0530*/  @!P1 BRA `(.L_x_44) ;  /* 0x0000000400109947 */ /* 0x000fec0003800000 */
[----:B------:R-:W1:Y:S01]  /*0540*/  LDCU.128 UR8, c[0x0][0x3b0] ;  /* 0x00007600ff0877ac */ /* 0x000e620008000c00 */
[----:B------:R-:W-:Y:S01]  /*0550*/  LOP3.LUT R20, R0, 0x7ffffff8, RZ, 0xc0, !PT ;  /* 0x7ffffff800147812 */ /* 0x000fe200078ec0ff */
[C---:B------:R-:W-:Y:S01]  /*0560*/  VIADD R27, R1.reuse, 0x10 ;  /* 0x00000010011b7836 */ /* 0x040fe20000000000 */
[----:B------:R-:W-:Y:S01]  /*0570*/  IADD3 R21, PT, PT, R1, 0x30, RZ ;  /* 0x0000003001157810 */ /* 0x000fe20007ffe0ff */
[----:B------:R-:W-:Y:S01]  /*0580*/  IMAD.MOV.U32 R26, RZ, RZ, R3 ;  /* 0x000000ffff1a7224 */ /* 0x000fe200078e0003 */
[----:B------:R-:W-:Y:S01]  /*0590*/  IADD3 R28, PT, PT, -R20, RZ, RZ ;  /* 0x000000ff141c7210 */ /* 0x000fe20007ffe1ff */
[----:B-1----:R-:W-:Y:S02]  /*05a0*/  UIADD3 UR6, UP0, UPT, UR8, 0x10, URZ ;  /* 0x0000001008067890 */ /* 0x002fe4000ff1e0ff */
[----:B------:R-:W-:Y:S02]  /*05b0*/  UIADD3 UR4, UP1, UPT, UR10, 0x10, URZ ;  /* 0x000000100a047890 */ /* 0x000fe4000ff3e0ff */
[----:B------:R-:W-:-:S02]  /*05c0*/  UIADD3.X UR7, UPT, UPT, URZ, UR9, URZ, UP0, !UPT ;  /* 0x00000009ff077290 */ /* 0x000fc400087fe4ff */
[----:B------:R-:W-:Y:S01]  /*05d0*/  UIADD3.X UR5, UPT, UPT, URZ, UR11, URZ, UP1, !UPT ;  /* 0x0000000bff057290 */ /* 0x000fe20008ffe4ff */
[----:B------:R-:W-:Y:S01]  /*05e0*/  IMAD.U32 R13, RZ, RZ, UR6 ;  /* 0x00000006ff0d7e24 */ /* 0x000fe2000f8e00ff */
[----:B------:R-:W-:Y:S02]  /*05f0*/  MOV R12, UR4 ;  /* 0x00000004000c7c02 */ /* 0x000fe40008000f00 */
[----:B------:R-:W-:Y:S02]  /*0600*/  IMAD.U32 R14, RZ, RZ, UR7 ;  /* 0x00000007ff0e7e24 */ /* 0x000fe4000f8e00ff */
[----:B------:R-:W-:-:S07]  /*0610*/  MOV R17, UR5 ;  /* 0x0000000500117c02 */ /* 0x000fce0008000f00 */
.L_x_45:
[----:B0-----:R-:W2:Y:S04]  /*0620*/  LDL.128 R4, [R27+-0x10] ;  /* 0xfffff0001b047983 */ /* 0x001ea80000100c00 */
[----:B------:R-:W3:Y:S01]  /*0630*/  LDL.128 R8, [R21+-0x10] ;  /* 0xfffff00015087983 */ /* 0x000ee20000100c00 */
[----:B----4-:R-:W-:Y:S01]  /*0640*/  IMAD.MOV.U32 R22, RZ, RZ, R13 ;  /* 0x000000ffff167224 */ /* 0x010fe200078e000d */
[----:B------:R-:W-:Y:S01]  /*0650*/  MOV R23, R14 ;  /* 0x0000000e00177202 */ /* 0x000fe20000000f00 */
[----:B------:R-:W-:Y:S01]  /*0660*/  IMAD.MOV.U32 R24, RZ, RZ, R12 ;  /* 0x000000ffff187224 */ /* 0x000fe200078e000c */
[----:B------:R-:W-:Y:S01]  /*0670*/  MOV R25, R17 ;  /* 0x0000001100197202 */ /* 0x000fe20000000f00 */
[----:B------:R-:W4:Y:S01]  /*0680*/  LDL.128 R12, [R27] ;  /* 0x000000001b0c7983 */ /* 0x000f220000100c00 */
[----:B------:R-:W0:Y:S03]  /*0690*/  LDC.64 R32, c[0x0][0x390] ;  /* 0x0000e400ff207b82 */ /* 0x000e260000000a00 */
[----:B------:R1:W5:Y:S05]  /*06a0*/  LDL.128 R16, [R21] ;  /* 0x0000000015107983 */ /* 0x00036a0000100c00 */
[----:B------:R-:W1:Y:S01]  /*06b0*/  LDC.64 R30, c[0x0][0x398] ;  /* 0x0000e600ff1e7b82 */ /* 0x000e620000000a00 */
[----:B0-----:R-:W-:-:S04]  /*06c0*/  IMAD.WIDE R32, R26, 0x4, R32 ;  /* 0x000000041a207825 */ /* 0x001fc800078e0220 */
[----:B-1----:R-:W-:-:S04]  /*06d0*/  IMAD.WIDE R30, R26, 0x4, R30 ;  /* 0x000000041a1e7825 */ /* 0x002fc800078e021e */
[----:B------:R-:W-:-:S05]  /*06e0*/  VIADD R28, R28, 0x8 ;  /* 0x000000081c1c7836 */ /* 0x000fca0000000000 */
[----:B------:R-:W-:Y:S01]  /*06f0*/  ISETP.NE.AND P1, PT, R28, RZ, PT ;  /* 0x000000ff1c00720c */ /* 0x000fe20003f25270 */
[----:B------:R-:W-:Y:S01]  /*0700*/  VIADD R21, R21, 0x20 ;  /* 0x0000002015157836 */ /* 0x000fe20000000000 */
[----:B------:R-:W-:Y:S02]  /*0710*/  IADD3 R27, PT, PT, R27, 0x20, RZ ;  /* 0x000000201b1b7810 */ /* 0x000fe40007ffe0ff */
[----:B------:R-:W-:Y:S01]  /*0720*/  IADD3 R26, PT, PT, R26, 0x8, RZ ;  /* 0x000000081a1a7810 */ /* 0x000fe20007ffe0ff */
[----:B--2---:R-:W-:Y:S04]  /*0730*/  STG.E desc[UR12][R32.64], R4 ;  /* 0x0000000420007986 */ /* 0x004fe8000c10190c */
[----:B------:R-:W-:Y:S04]  /*0740*/  STG.E desc[UR12][R22.64+-0x10], R4 ;  /* 0xfffff00416007986 */ /* 0x000fe8000c10190c */
[----:B---3--:R-:W-:Y:S04]  /*0750*/  STG.E desc[UR12][R30.64], R8 ;  /* 0x000000081e007986 */ /* 0x008fe8000c10190c */
[----:B------:R-:W-:Y:S04]  /*0760*/  STG.E desc[UR12][R24.64+-0x10], R8 ;  /* 0xfffff00818007986 */ /* 0x000fe8000c10190c */
        /* <DEDUP_REMOVED lines=12> */
[----:B----4-:R-:W-:Y:S04]  /*0830*/  STG.E desc[UR12][R32.64+0x10], R12 ;  /* 0x0000100c20007986 */ /* 0x010fe8000c10190c */
[----:B------:R0:W-:Y:S04]  /*0840*/  STG.E desc[UR12][R22.64], R12 ;  /* 0x0000000c16007986 */ /* 0x0001e8000c10190c */
[----:B-----5:R-:W-:Y:S04]  /*0850*/  STG.E desc[UR12][R30.64+0x10], R16 ;  /* 0x000010101e007986 */ /* 0x020fe8000c10190c */
[----:B------:R-:W-:Y:S04]  /*0860*/  STG.E desc[UR12][R24.64], R16 ;  /* 0x0000001018007986 */ /* 0x000fe8000c10190c */
[----:B------:R-:W-:Y:S04]  /*0870*/  STG.E desc[UR12][R32.64+0x14], R13 ;  /* 0x0000140d20007986 */ /* 0x000fe8000c10190c */
[----:B------:R1:W-:Y:S04]  /*0880*/  STG.E desc[UR12][R22.64+0x4], R13 ;  /* 0x0000040d16007986 */ /* 0x0003e8000c10190c */
[----:B------:R-:W-:Y:S04]  /*0890*/  STG.E desc[UR12][R30.64+0x14], R17 ;  /* 0x000014111e007986 */ /* 0x000fe8000c10190c */
[----:B------:R2:W-:Y:S04]  /*08a0*/  STG.E desc[UR12][R24.64+0x4], R17 ;  /* 0x0000041118007986 */ /* 0x0005e8000c10190c */
[----:B------:R-:W-:Y:S04]  /*08b0*/  STG.E desc[UR12][R32.64+0x18], R14 ;  /* 0x0000180e20007986 */ /* 0x000fe8000c10190c */
[----:B------:R3:W-:Y:S04]  /*08c0*/  STG.E desc[UR12][R22.64+0x8], R14 ;  /* 0x0000080e16007986 */ /* 0x0007e8000c10190c */
[----:B------:R4:W-:Y:S04]  /*08d0*/  STG.E desc[UR12][R30.64+0x18], R18 ;  /* 0x000018121e007986 */ /* 0x0009e8000c10190c */
[----:B------:R4:W-:Y:S04]  /*08e0*/  STG.E desc[UR12][R24.64+0x8], R18 ;  /* 0x0000081218007986 */ /* 0x0009e8000c10190c */
[----:B------:R4:W-:Y:S04]  /*08f0*/  STG.E desc[UR12][R32.64+0x1c], R15 ;  /* 0x00001c0f20007986 */ /* 0x0009e8000c10190c */
[----:B------:R4:W-:Y:S04]  /*0900*/  STG.E desc[UR12][R22.64+0xc], R15 ;  /* 0x00000c0f16007986 */ /* 0x0009e8000c10190c */
[----:B------:R4:W-:Y:S04]  /*0910*/  STG.E desc[UR12][R30.64+0x1c], R19 ;  /* 0x00001c131e007986 */ /* 0x0009e8000c10190c */
[----:B------:R4:W-:Y:S01]  /*0920*/  STG.E desc[UR12][R24.64+0xc], R19 ;  /* 0x00000c1318007986 */ /* 0x0009e2000c10190c */
[----:B0-----:R-:W-:-:S02]  /*0930*/  IADD3 R12, P3, PT, R24, 0x20, RZ ;  /* 0x00000020180c7810 */ /* 0x001fc40007f7e0ff */
[----:B-1----:R-:W-:-:S03]  /*0940*/  IADD3 R13, P2, PT, R22, 0x20, RZ ;  /* 0x00000020160d7810 */ /* 0x002fc60007f5e0ff */
[----:B--2---:R-:W-:Y:S01]  /*0950*/  IMAD.X R17, RZ, RZ, R25, P3 ;  /* 0x000000ffff117224 */ /* 0x004fe200018e0619 */
[----:B---3--:R-:W-:Y:S01]  /*0960*/  IADD3.X R14, PT, PT, RZ, R23, RZ, P2, !PT ;  /* 0x00000017ff0e7210 */ /* 0x008fe200017fe4ff */
[----:B------:R-:W-:Y:S08]  /*0970*/  @P1 BRA `(.L_x_45) ;  /* 0xfffffffc00281947 */ /* 0x000ff0000383ffff */
.L_x_44:
[----:B------:R-:W-:Y:S05]  /*0980*/  @!P0 EXIT ;  /* 0x000000000000894d */ /* 0x000fea0003800000 */
[----:B------:R-:W-:Y:S02]  /*0990*/  ISETP.GE.U32.AND P0, PT, R2, 0x4, PT ;  /* 0x000000040200780c */ /* 0x000fe40003f06070 */
[----:B------:R-:W-:-:S04]  /*09a0*/  LOP3.LUT R21, R0, 0x3, RZ, 0xc0, !PT ;  /* 0x0000000300157812 */ /* 0x000fc800078ec0ff */
[----:B------:R-:W-:-:S07]  /*09b0*/  ISETP.NE.AND P1, PT, R21, RZ, PT ;  /* 0x000000ff1500720c */ /* 0x000fce0003f25270 */
[----:B------:R-:W-:Y:S06]  /*09c0*/  @!P0 BRA `(.L_x_46) ;  /* 0x00000000007c8947 */ /* 0x000fec0003800000 */
[----:B------:R-:W-:Y:S01]  /*09d0*/  IMAD R2, R20, 0x4, R1 ;  /* 0x0000000414027824 */ /* 0x000fe200078e0201 */
[----:B0-----:R-:W0:Y:S04]  /*09e0*/  LDC.64 R4, c[0x0][0x390] ;  /* 0x0000e400ff047b82 */ /* 0x001e280000000a00 */
[----:B------:R-:W2:Y:S04]  /*09f0*/  LDL.64 R12, [R2] ;  /* 0x00000000020c7983 */ /* 0x000ea80000100a00 */
[----:B------:R-:W3:Y:S01]  /*0a00*/  LDL.64 R10, [R2+0x20] ;  /* 0x00002000020a7983 */ /* 0x000ee20000100a00 */
[----:B------:R-:W1:Y:S03]  /*0a10*/  LDC.64 R16, c[0x0][0x3b0] ;  /* 0x0000ec00ff107b82 */ /* 0x000e660000000a00 */
[----:B------:R-:W5:Y:S04]  /*0a20*/  LDL.64 R8, [R2+0x8] ;  /* 0x0000080002087983 */ /* 0x000f680000100a00 */
[----:B------:R-:W5:Y:S01]  /*0a30*/  LDL.64 R6, [R2+0x28] ;  /* 0x0000280002067983 */ /* 0x000f620000100a00 */
[----:B----4-:R-:W4:Y:S01]  /*0a40*/  LDC.64 R18, c[0x0][0x398] ;  /* 0x0000e600ff127b82 */ /* 0x010f220000000a00 */
[----:B------:R-:W-:-:S05]  /*0a50*/  IADD3 R23, PT, PT, R3, R20, RZ ;  /* 0x0000001403177210 */ /* 0x000fca0007ffe0ff */
[----:B0-----:R-:W-:Y:S02]  /*0a60*/  IMAD.WIDE R4, R23, 0x4, R4 ;  /* 0x0000000417047825 */ /* 0x001fe400078e0204 */
[----:B------:R-:W0:Y:S02]  /*0a70*/  LDC.64 R14, c[0x0][0x3b8] ;  /* 0x0000ee00ff0e7b82 */ /* 0x000e240000000a00 */
[----:B-1----:R-:W-:-:S04]  /*0a80*/  IMAD.WIDE.U32 R16, R20, 0x4, R16 ;  /* 0x0000000414107825 */ /* 0x002fc800078e0010 */
[----:B----4-:R-:W-:-:S04]  /*0a90*/  IMAD.WIDE R18, R23, 0x4, R18 ;  /* 0x0000000417127825 */ /* 0x010fc800078e0212 */
[----:B0-----:R-:W-:-:S04]  /*0aa0*/  IMAD.WIDE.U32 R14, R20, 0x4, R14 ;  /* 0x00000004140e7825 */ /* 0x001fc800078e000e */
[----:B------:R-:W-:Y:S01]  /*0ab0*/  VIADD R20, R20, 0x4 ;  /* 0x0000000414147836 */ /* 0x000fe20000000000 */
[----:B--2---:R1:W-:Y:S04]  /*0ac0*/  STG.E desc[UR12][R4.64], R12 ;  /* 0x0000000c04007986 */ /* 0x0043e8000c10190c */
[----:B------:R1:W-:Y:S04]  /*0ad0*/  STG.E desc[UR12][R16.64], R12 ;  /* 0x0000000c10007986 */ /* 0x0003e8000c10190c */
[----:B---3--:R1:W-:Y:S04]  /*0ae0*/  STG.E desc[UR12][R18.64], R10 ;  /* 0x0000000a12007986 */ /* 0x0083e8000c10190c */
[----:B------:R1:W-:Y:S04]  /*0af0*/  STG.E desc[UR12][R14.64], R10 ;  /* 0x0000000a0e007986 */ /* 0x0003e8000c10190c */
[----:B------:R1:W-:Y:S04]  /*0b00*/  STG.E desc[UR12][R4.64+0x4], R13 ;  /* 0x0000040d04007986 */ /* 0x0003e8000c10190c */
[----:B------:R1:W-:Y:S04]  /*0b10*/  STG.E desc[UR12][R16.64+0x4], R13 ;  /* 0x0000040d10007986 */ /* 0x0003e8000c10190c */
[----:B------:R1:W-:Y:S04]  /*0b20*/  STG.E desc[UR12][R18.64+0x4], R11 ;  /* 0x0000040b12007986 */ /* 0x0003e8000c10190c */
[----:B------:R1:W-:Y:S04]  /*0b30*/  STG.E desc[UR12][R14.64+0x4], R11 ;  /* 0x0000040b0e007986 */ /* 0x0003e8000c10190c */
[----:B-----5:R1:W-:Y:S04]  /*0b40*/  STG.E desc[UR12][R4.64+0x8], R8 ;  /* 0x0000080804007986 */ /* 0x0203e8000c10190c */
[----:B------:R1:W-:Y:S04]  /*0b50*/  STG.E desc[UR12][R16.64+0x8], R8 ;  /* 0x0000080810007986 */ /* 0x0003e8000c10190c */
[----:B------:R1:W-:Y:S04]  /*0b60*/  STG.E desc[UR12][R18.64+0x8], R6 ;  /* 0x0000080612007986 */ /* 0x0003e8000c10190c */
[----:B------:R1:W-:Y:S04]  /*0b70*/  STG.E desc[UR12][R14.64+0x8], R6 ;  /* 0x000008060e007986 */ /* 0x0003e8000c10190c */
[----:B------:R1:W-:Y:S04]  /*0b80*/  STG.E desc[UR12][R4.64+0xc], R9 ;  /* 0x00000c0904007986 */ /* 0x0003e8000c10190c */
[----:B------:R1:W-:Y:S04]  /*0b90*/  STG.E desc[UR12][R16.64+0xc], R9 ;  /* 0x00000c0910007986 */ /* 0x0003e8000c10190c */
[----:B------:R1:W-:Y:S04]  /*0ba0*/  STG.E desc[UR12][R18.64+0xc], R7 ;  /* 0x00000c0712007986 */ /* 0x0003e8000c10190c */
[----:B------:R1:W-:Y:S02]  /*0bb0*/  STG.E desc[UR12][R14.64+0xc], R7 ;  /* 0x00000c070e007986 */ /* 0x0003e4000c10190c */
.L_x_46:
[----:B------:R-:W-:Y:S05]  /*0bc0*/  @!P1 EXIT ;  /* 0x000000000000994d */ /* 0x000fea0003800000 */
[----:B------:R-:W-:Y:S02]  /*0bd0*/  ISETP.NE.AND P0, PT, R21, 0x1, PT ;  /* 0x000000011500780c */ /* 0x000fe40003f05270 */
[----:B------:R-:W-:-:S04]  /*0be0*/  LOP3.LUT R0, R0, 0x1, RZ, 0xc0, !PT ;  /* 0x0000000100007812 */ /* 0x000fc800078ec0ff */
[----:B------:R-:W-:-:S07]  /*0bf0*/  ISETP.NE.U32.AND P1, PT, R0, 0x1, PT ;  /* 0x000000010000780c */ /* 0x000fce0003f25070 */
[----:B------:R-:W-:Y:S06]  /*0c00*/  @!P0 BRA `(.L_x_47) ;  /* 0x0000000000548947 */ /* 0x000fec0003800000 */
[----:B------:R-:W-:Y:S01]  /*0c10*/  LEA R0, R20, R1, 0x2 ;  /* 0x0000000114007211 */ /* 0x000fe200078e10ff */
[----:B01----:R-:W0:Y:S04]  /*0c20*/  LDC.64 R6, c[0x0][0x390] ;  /* 0x0000e400ff067b82 */ /* 0x003e280000000a00 */
[----:B------:R-:W2:Y:S04]  /*0c30*/  LDL.64 R4, [R0] ;  /* 0x0000000000047983 */ /* 0x000ea80000100a00 */
[----:B------:R-:W3:Y:S01]  /*0c40*/  LDL.64 R16, [R0+0x20] ;  /* 0x0000200000107983 */ /* 0x000ee20000100a00 */
[----:B------:R-:W1:Y:S01]  /*0c50*/  LDC.64 R8, c[0x0][0x3b0] ;  /* 0x0000ec00ff087b82 */ /* 0x000e620000000a00 */
[----:B----4-:R-:W-:-:S07]  /*0c60*/  IMAD.IADD R15, R3, 0x1, R20 ;  /* 0x00000001030f7824 */ /* 0x010fce00078e0214 */
[----:B------:R-:W4:Y:S01]  /*0c70*/  LDC.64 R10, c[0x0][0x398] ;  /* 0x0000e600ff0a7b82 */ /* 0x000f220000000a00 */
[----:B0-----:R-:W-:-:S07]  /*0c80*/  IMAD.WIDE R6, R15, 0x4, R6 ;  /* 0x000000040f067825 */ /* 0x001fce00078e0206 */
[----:B------:R-:W0:Y:S01]  /*0c90*/  LDC.64 R12, c[0x0][0x3b8] ;  /* 0x0000ee00ff0c7b82 */ /* 0x000e220000000a00 */
[----:B-1----:R-:W-:-:S04]  /*0ca0*/  IMAD.WIDE.U32 R8, R20, 0x4, R8 ;  /* 0x0000000414087825 */ /* 0x002fc800078e0008 */
[----:B----4-:R-:W-:-:S04]  /*0cb0*/  IMAD.WIDE R10, R15, 0x4, R10 ;  /* 0x000000040f0a7825 */ /* 0x010fc800078e020a */
[C---:B0-----:R-:W-:Y:S01]  /*0cc0*/  IMAD.WIDE.U32 R12, R20.reuse, 0x4, R12 ;  /* 0x00000004140c7825 */ /* 0x041fe200078e000c */
[----:B------:R-:W-:Y:S01]  /*0cd0*/  IADD3 R20, PT, PT, R20, 0x2, RZ ;  /* 0x0000000214147810 */ /* 0x000fe20007ffe0ff */
[----:B--2---:R2:W-:Y:S04]  /*0ce0*/  STG.E desc[UR12][R6.64], R4 ;  /* 0x0000000406007986 */ /* 0x0045e8000c10190c */
[----:B------:R2:W-:Y:S04]  /*0cf0*/  STG.E desc[UR12][R8.64], R4 ;  /* 0x0000000408007986 */ /* 0x0005e8000c10190c */
[----:B---3--:R2:W-:Y:S04]  /*0d00*/  STG.E desc[UR12][R10.64], R16 ;  /* 0x000000100a007986 */ /* 0x0085e8000c10190c */
[----:B------:R2:W-:Y:S04]  /*0d10*/  STG.E desc[UR12][R12.64], R16 ;  /* 0x000000100c007986 */ /* 0x0005e8000c10190c */
[----:B------:R2:W-:Y:S04]  /*0d20*/  STG.E desc[UR12][R6.64+0x4], R5 ;  /* 0x0000040506007986 */ /* 0x0005e8000c10190c */
[----:B------:R2:W-:Y:S04]  /*0d30*/  STG.E desc[UR12][R8.64+0x4], R5 ;  /* 0x0000040508007986 */ /* 0x0005e8000c10190c */
[----:B------:R2:W-:Y:S04]  /*0d40*/  STG.E desc[UR12][R10.64+0x4], R17 ;  /* 0x000004110a007986 */ /* 0x0005e8000c10190c */
[----:B------:R2:W-:Y:S02]  /*0d50*/  STG.E desc[UR12][R12.64+0x4], R17 ;  /* 0x000004110c007986 */ /* 0x0005e4000c10190c */
.L_x_47:
[----:B------:R-:W-:Y:S05]  /*0d60*/  @P1 EXIT ;  /* 0x000000000000194d */ /* 0x000fea0003800000 */
[----:B------:R-:W-:Y:S01]  /*0d70*/  IMAD R0, R20, 0x4, R1 ;  /* 0x0000000414007824 */ /* 0x000fe200078e0201 */
[----:B012---:R-:W0:Y:S04]  /*0d80*/  LDC.64 R4, c[0x0][0x390] ;  /* 0x0000e400ff047b82 */ /* 0x007e280000000a00 */
[----:B------:R-:W2:Y:S04]  /*0d90*/  LDL R13, [R0] ;  /* 0x00000000000d7983 */ /* 0x000ea80000100800 */
[----:B------:R-:W3:Y:S01]  /*0da0*/  LDL R17, [R0+0x20] ;  /* 0x0000200000117983 */ /* 0x000ee20000100800 */
[----:B------:R-:W1:Y:S01]  /*0db0*/  LDC.64 R6, c[0x0][0x3b0] ;  /* 0x0000ec00ff067b82 */ /* 0x000e620000000a00 */
[----:B----4-:R-:W-:-:S07]  /*0dc0*/  IADD3 R15, PT, PT, R3, R20, RZ ;  /* 0x00000014030f7210 */ /* 0x010fce0007ffe0ff */
[----:B------:R-:W4:Y:S01]  /*0dd0*/  LDC.64 R8, c[0x0][0x398] ;  /* 0x0000e600ff087b82 */ /* 0x000f220000000a00 */
[----:B0-----:R-:W-:-:S07]  /*0de0*/  IMAD.WIDE R2, R15, 0x4, R4 ;  /* 0x000000040f027825 */ /* 0x001fce00078e0204 */
[----:B------:R-:W0:Y:S01]  /*0df0*/  LDC.64 R10, c[0x0][0x3b8] ;  /* 0x0000ee00ff0a7b82 */ /* 0x000e220000000a00 */
[----:B-1----:R-:W-:-:S04]  /*0e00*/  IMAD.WIDE.U32 R4, R20, 0x4, R6 ;  /* 0x0000000414047825 */ /* 0x002fc800078e0006 */
[----:B----4-:R-:W-:-:S04]  /*0e10*/  IMAD.WIDE R6, R15, 0x4, R8 ;  /* 0x000000040f067825 */ /* 0x010fc800078e0208 */
[----:B0-----:R-:W-:Y:S01]  /*0e20*/  IMAD.WIDE.U32 R20, R20, 0x4, R10 ;  /* 0x0000000414147825 */ /* 0x001fe200078e000a */
[----:B--2---:R-:W-:Y:S04]  /*0e30*/  STG.E desc[UR12][R2.64], R13 ;  /* 0x0000000d02007986 */ /* 0x004fe8000c10190c */
[----:B------:R-:W-:Y:S04]  /*0e40*/  STG.E desc[UR12][R4.64], R13 ;  /* 0x0000000d04007986 */ /* 0x000fe8000c10190c */
[----:B---3--:R-:W-:Y:S04]  /*0e50*/  STG.E desc[UR12][R6.64], R17 ;  /* 0x0000001106007986 */ /* 0x008fe8000c10190c */
[----:B------:R-:W-:Y:S01]  /*0e60*/  STG.E desc[UR12][R20.64], R17 ;  /* 0x0000001114007986 */ /* 0x000fe2000c10190c */
[----:B------:R-:W-:Y:S05]  /*0e70*/  EXIT ;  /* 0x000000000000794d */ /* 0x000fea0003800000 */
.L_x_48:
        /* <DEDUP_REMOVED lines=16> */
.L_x_53:


//--------------------- .nv.shared._Z15clear_distancesPfi --------------------------
	.section	.nv.shared._Z15clear_distancesPfi,"aw",@nobits
	.sectionflags	@""
	.align	16
	.zero		1024


//--------------------- .nv.shared.reserved.0     --------------------------
	.section	.nv.shared.reserved.0,"aw",@nobits
	.weak		__nv_reservedSMEM_offset_0_alias
	.size		__nv_reservedSMEM_offset_0_alias, 0, 64
	.other		__nv_reservedSMEM_offset_0_alias,@"STO_CUDA_RESERVED_SHARED STV_DEFAULT"
__nv_reservedSMEM_offset_0_alias:
	.zero		0
	.zero		64


//--------------------- .nv.shared._Z30calculate_distances_seperatelyPfS_S_iiiii --------------------------
	.section	.nv.shared._Z30calculate_distances_seperatelyPfS_S_iiiii,"aw",@nobits
	.sectionflags	@""
	.align	16
	.zero		1024


//--------------------- .nv.shared._Z13select_kernelPfS_Piii --------------------------
	.section	.nv.shared._Z13select_kernelPfS_Piii,"aw",@nobits
	.sectionflags	@""
	.align	16
	.zero		1024


//--------------------- .nv.shared._Z15select_kernel_2PfPiS_S0_ii --------------------------
	.section	.nv.shared._Z15select_kernel_2PfPiS_S0_ii,"aw",@nobits
	.sectionflags	@""
	.align	16
	.zero		1024


//--------------------- .nv.shared._Z18select_kernel_lastPfPiS_S0_iiiS_S0_ --------------------------
	.section	.nv.shared._Z18select_kernel_lastPfPiS_S0_iiiS_S0_,"aw",@nobits
	.sectionflags	@""
	.align	16
	.zero		1024


//--------------------- .nv.constant0._Z15clear_distancesPfi --------------------------
	.section	.nv.constant0._Z15clear_distancesPfi,"a",@progbits
	.sectionflags	@""
	.align	4
.nv.constant0._Z15clear_distancesPfi:
	.zero		908


//--------------------- .nv.constant0._Z30calculate_distances_seperatelyPfS_S_iiiii --------------------------
	.section	.nv.constant0._Z30calculate_distances_seperatelyPfS_S_iiiii,"a",@progbits
	.sectionflags	@""
	.align	4
.nv.constant0._Z30calculate_distances_seperatelyPfS_S_iiiii:
	.zero		940


//--------------------- .nv.constant0._Z13select_kernelPfS_Piii --------------------------
	.section	.nv.constant0._Z13select_kernelPfS_Piii,"a",@progbits
	.sectionflags	@""
	.align	4
.nv.constant0._Z13select_kernelPfS_Piii:
	.zero		928


//--------------------- .nv.constant0._Z15select_kernel_2PfPiS_S0_ii --------------------------
	.section	.nv.constant0._Z15select_kernel_2PfPiS_S0_ii,"a",@progbits
	.sectionflags	@""
	.align	4
.nv.constant0._Z15select_kernel_2PfPiS_S0_ii:
	.zero		936


//--------------------- .nv.constant0._Z18select_kernel_lastPfPiS_S0_iiiS_S0_ --------------------------
	.section	.nv.constant0._Z18select_kernel_lastPfPiS_S0_iiiS_S0_,"a",@progbits
	.sectionflags	@""
	.align	4
.nv.constant0._Z18select_kernel_lastPfPiS_S0_iiiS_S0_:
	.zero		960


//--------------------- SYMBOLS --------------------------

	.type		.nv.reservedSmem.offset0,@object
	.size		.nv.reservedSmem.offset0,0x4
	.type		.nv.reservedSmem.cap,@object
	.size		.nv.reservedSmem.cap,0x4
